// auto-generated by cutlass_sweep.gemm — config: {"arch": "sm_90", "cluster_m": 1, "cluster_n": 1, "dtype": "fp16", "dtype_b": "fp16", "layout": "nt", "stages": 0, "tile_k": 64, "tile_m": 256, "tile_n": 128}
#include "cutlass/cutlass.h"
#include "cutlass/gemm/collective/collective_builder.hpp"
#include "cutlass/gemm/device/gemm_universal_adapter.h"
#include "cutlass/gemm/kernel/gemm_universal.hpp"
#include "cutlass/epilogue/collective/collective_builder.hpp"

using ElemA = cutlass::half_t;
using ElemB = cutlass::half_t;
using ElemCD = cutlass::half_t;
using Acc  = float;
using TileShape    = cute::Shape<cute::_256, cute::_128, cute::_64>;
using ClusterShape = cute::Shape<cute::_1, cute::_1, cute::_1>;

using CollectiveEpilogue = typename cutlass::epilogue::collective::CollectiveBuilder<
    cutlass::arch::Sm90, cutlass::arch::OpClassTensorOp,
    TileShape, ClusterShape,
    cutlass::epilogue::collective::EpilogueTileAuto,
    Acc, Acc,
    ElemCD, cutlass::layout::RowMajor, 128 / cutlass::sizeof_bits<ElemCD>::value,
    ElemCD, cutlass::layout::RowMajor, 128 / cutlass::sizeof_bits<ElemCD>::value,
    cutlass::epilogue::collective::EpilogueScheduleAuto
  >::CollectiveOp;

using CollectiveMainloop = typename cutlass::gemm::collective::CollectiveBuilder<
    cutlass::arch::Sm90, cutlass::arch::OpClassTensorOp,
    ElemA, cutlass::layout::RowMajor, 128 / cutlass::sizeof_bits<ElemA>::value,
    ElemB, cutlass::layout::ColumnMajor, 128 / cutlass::sizeof_bits<ElemB>::value,
    Acc,
    TileShape, ClusterShape,
    cutlass::gemm::collective::StageCountAutoCarveout<static_cast<int>(sizeof(typename CollectiveEpilogue::SharedStorage))>,
    cutlass::gemm::collective::KernelScheduleAuto
  >::CollectiveOp;

using GemmKernel = cutlass::gemm::kernel::GemmUniversal<
    cute::Shape<int,int,int,int>,
    CollectiveMainloop,
    CollectiveEpilogue
>;
using Gemm = cutlass::gemm::device::GemmUniversalAdapter<GemmKernel>;

// Force the device kernel symbol into the cubin without needing a host main.
auto* _anchor = &cutlass::device_kernel<GemmKernel>;


// ===== COMPILED SASS (sm_90a) =====

	.target	sm_90a

	.elftype	@"ET_EXEC"


//--------------------- .note.nv.tkinfo           --------------------------
	.section	.note.nv.tkinfo,"",@"SHT_NOTE"
	.sectionflags	@"SHF_NOTE_NV_TKINFO"
	.tkinfo
        /*0018*/ 	.word	0x00000002
        /*0030*/ 	.string	""
        /*0030*/ 	.string	"ptxas"
        /*0030*/ 	.string	"Cuda compilation tools, release 13.0, V13.0.88"
        /*0030*/ 	.string	"Build cuda_13.0.r13.0/compiler.36424714_0"
        /*0030*/ 	.string	"-arch sm_90a -m 64 "



//--------------------- .note.nv.cuinfo           --------------------------
	.section	.note.nv.cuinfo,"",@"SHT_NOTE"
	.sectionflags	@"SHF_NOTE_NV_CUINFO"
        /*0018*/ 	.short	0x0002
        /*001a*/ 	.short	0x005a
        /*001c*/ 	.short	0x0082
	.zero		2


//--------------------- .nv.info                  --------------------------
	.section	.nv.info,"",@"SHT_CUDA_INFO"
	.align	4


	//----- nvinfo : EIATTR_REGCOUNT
	.align		4
        /*0000*/ 	.byte	0x04, 0x2f
        /*0002*/ 	.short	(.L_15 - .L_14)
	.align		4
.L_14:
        /*0004*/ 	.word	index@(_ZN7cutlass13device_kernelINS_4gemm6kernel13GemmUniversalIN4cute5tupleIJiiiiEEENS1_10collective13CollectiveMmaINS1_34MainloopSm90TmaGmmaWarpSpecializedILi4ENS5_IJNS4_1CILi1EEESB_SB_EEENS1_35KernelTmaWarpSpecializedCooperativeEEENS5_IJNSA_ILi256EEENSA_ILi128EEENSA_ILi64EEEEEENS_6half_tENS5_IJlSB_lEEESJ_SK_NS4_8TiledMMAINS4_8MMA_AtomIJNS4_4SM904GMMA26MMA_64x128x16_F32F16F16_SSILNSO_5MajorE0ELSQ_0ELNSO_7ScaleInE1ELSR_1EEEEEENS4_6LayoutINS5_IJNSA_ILi2EEESB_SB_EEENS5_IJSB_NSA_ILi0EEESX_EEEEENS5_IJNS4_10UnderscoreES10_S10_EEEEENS4_13SM90_TMA_LOADENS4_14ComposedLayoutINS4_7SwizzleILi3ELi4ELi3EEENS4_18smem_ptr_flag_bitsILi16EEENSU_INS5_IJNSA_ILi8EEESH_EEENS5_IJSH_SB_EEEEEEEvNS4_8identityES13_S1D_vS1E_EENS_8epilogue10collective6detail29Sm90TmaWarpSpecializedAdapterINS1H_15DefaultEpilogueISJ_SK_SK_NS1G_6thread17LinearCombinationISJ_Li1EffLNS1L_9ScaleType4KindE0ELNS_15FloatRoundStyleE2ESJ_EENS1_15EpilogueDefaultEEEEEvvEEEEvNT_6ParamsE)
        /*0008*/ 	.word	0x000000a8


	//----- nvinfo : EIATTR_FRAME_SIZE
	.align		4
.L_15:
        /*000c*/ 	.byte	0x04, 0x11
        /*000e*/ 	.short	(.L_17 - .L_16)
	.align		4
.L_16:
        /*0010*/ 	.word	index@(_ZN7cutlass13device_kernelINS_4gemm6kernel13GemmUniversalIN4cute5tupleIJiiiiEEENS1_10collective13CollectiveMmaINS1_34MainloopSm90TmaGmmaWarpSpecializedILi4ENS5_IJNS4_1CILi1EEESB_SB_EEENS1_35KernelTmaWarpSpecializedCooperativeEEENS5_IJNSA_ILi256EEENSA_ILi128EEENSA_ILi64EEEEEENS_6half_tENS5_IJlSB_lEEESJ_SK_NS4_8TiledMMAINS4_8MMA_AtomIJNS4_4SM904GMMA26MMA_64x128x16_F32F16F16_SSILNSO_5MajorE0ELSQ_0ELNSO_7ScaleInE1ELSR_1EEEEEENS4_6LayoutINS5_IJNSA_ILi2EEESB_SB_EEENS5_IJSB_NSA_ILi0EEESX_EEEEENS5_IJNS4_10UnderscoreES10_S10_EEEEENS4_13SM90_TMA_LOADENS4_14ComposedLayoutINS4_7SwizzleILi3ELi4ELi3EEENS4_18smem_ptr_flag_bitsILi16EEENSU_INS5_IJNSA_ILi8EEESH_EEENS5_IJSH_SB_EEEEEEEvNS4_8identityES13_S1D_vS1E_EENS_8epilogue10collective6detail29Sm90TmaWarpSpecializedAdapterINS1H_15DefaultEpilogueISJ_SK_SK_NS1G_6thread17LinearCombinationISJ_Li1EffLNS1L_9ScaleType4KindE0ELNS_15FloatRoundStyleE2ESJ_EENS1_15EpilogueDefaultEEEEEvvEEEEvNT_6ParamsE)
        /*0014*/ 	.word	0x00000000


	//----- nvinfo : EIATTR_MIN_STACK_SIZE
	.align		4
.L_17:
        /*0018*/ 	.byte	0x04, 0x12
        /*001a*/ 	.short	(.L_19 - .L_18)
	.align		4
.L_18:
        /*001c*/ 	.word	index@(_ZN7cutlass13device_kernelINS_4gemm6kernel13GemmUniversalIN4cute5tupleIJiiiiEEENS1_10collective13CollectiveMmaINS1_34MainloopSm90TmaGmmaWarpSpecializedILi4ENS5_IJNS4_1CILi1EEESB_SB_EEENS1_35KernelTmaWarpSpecializedCooperativeEEENS5_IJNSA_ILi256EEENSA_ILi128EEENSA_ILi64EEEEEENS_6half_tENS5_IJlSB_lEEESJ_SK_NS4_8TiledMMAINS4_8MMA_AtomIJNS4_4SM904GMMA26MMA_64x128x16_F32F16F16_SSILNSO_5MajorE0ELSQ_0ELNSO_7ScaleInE1ELSR_1EEEEEENS4_6LayoutINS5_IJNSA_ILi2EEESB_SB_EEENS5_IJSB_NSA_ILi0EEESX_EEEEENS5_IJNS4_10UnderscoreES10_S10_EEEEENS4_13SM90_TMA_LOADENS4_14ComposedLayoutINS4_7SwizzleILi3ELi4ELi3EEENS4_18smem_ptr_flag_bitsILi16EEENSU_INS5_IJNSA_ILi8EEESH_EEENS5_IJSH_SB_EEEEEEEvNS4_8identityES13_S1D_vS1E_EENS_8epilogue10collective6detail29Sm90TmaWarpSpecializedAdapterINS1H_15DefaultEpilogueISJ_SK_SK_NS1G_6thread17LinearCombinationISJ_Li1EffLNS1L_9ScaleType4KindE0ELNS_15FloatRoundStyleE2ESJ_EENS1_15EpilogueDefaultEEEEEvvEEEEvNT_6ParamsE)
        /*0020*/ 	.word	0x00000000
.L_19:


//--------------------- .nv.compat                --------------------------
	.section	.nv.compat,"",@"SHT_CUDA_COMPAT_INFO"
	.align	4
        /*0000*/ 	.byte	0x02, 0x09, 0x01, 0x00, 0x02, 0x02, 0x04, 0x00, 0x02, 0x05, 0x05, 0x00, 0x03, 0x07, 0x01, 0x01
        /*0010*/ 	.byte	0x02, 0x03, 0x01, 0x00, 0x02, 0x06, 0x01, 0x00, 0x04, 0x0b, 0x08, 0x00, 0x00, 0x00, 0x00, 0x00
        /*0020*/ 	.byte	0x00, 0x00, 0x00, 0x00


//--------------------- .nv.info._ZN7cutlass13device_kernelINS_4gemm6kernel13GemmUniversalIN4cute5tupleIJiiiiEEENS1_10collective13CollectiveMmaINS1_34MainloopSm90TmaGmmaWarpSpecializedILi4ENS5_IJNS4_1CILi1EEESB_SB_EEENS1_35KernelTmaWarpSpecializedCooperativeEEENS5_IJNSA_ILi256EEENSA_ILi128EEENSA_ILi64EEEEEENS_6half_tENS5_IJlSB_lEEESJ_SK_NS4_8TiledMMAINS4_8MMA_AtomIJNS4_4SM904GMMA26MMA_64x128x16_F32F16F16_SSILNSO_5MajorE0ELSQ_0ELNSO_7ScaleInE1ELSR_1EEEEEENS4_6LayoutINS5_IJNSA_ILi2EEESB_SB_EEENS5_IJSB_NSA_ILi0EEESX_EEEEENS5_IJNS4_10UnderscoreES10_S10_EEEEENS4_13SM90_TMA_LOADENS4_14ComposedLayoutINS4_7SwizzleILi3ELi4ELi3EEENS4_18smem_ptr_flag_bitsILi16EEENSU_INS5_IJNSA_ILi8EEESH_EEENS5_IJSH_SB_EEEEEEEvNS4_8identityES13_S1D_vS1E_EENS_8epilogue10collective6detail29Sm90TmaWarpSpecializedAdapterINS1H_15DefaultEpilogueISJ_SK_SK_NS1G_6thread17LinearCombinationISJ_Li1EffLNS1L_9ScaleType4KindE0ELNS_15FloatRoundStyleE2ESJ_EENS1_15EpilogueDefaultEEEEEvvEEEEvNT_6ParamsE --------------------------
	.section	.nv.info._ZN7cutlass13device_kernelINS_4gemm6kernel13GemmUniversalIN4cute5tupleIJiiiiEEENS1_10collective13CollectiveMmaINS1_34MainloopSm90TmaGmmaWarpSpecializedILi4ENS5_IJNS4_1CILi1EEESB_SB_EEENS1_35KernelTmaWarpSpecializedCooperativeEEENS5_IJNSA_ILi256EEENSA_ILi128EEENSA_ILi64EEEEEENS_6half_tENS5_IJlSB_lEEESJ_SK_NS4_8TiledMMAINS4_8MMA_AtomIJNS4_4SM904GMMA26MMA_64x128x16_F32F16F16_SSILNSO_5MajorE0ELSQ_0ELNSO_7ScaleInE1ELSR_1EEEEEENS4_6LayoutINS5_IJNSA_ILi2EEESB_SB_EEENS5_IJSB_NSA_ILi0EEESX_EEEEENS5_IJNS4_10UnderscoreES10_S10_EEEEENS4_13SM90_TMA_LOADENS4_14ComposedLayoutINS4_7SwizzleILi3ELi4ELi3EEENS4_18smem_ptr_flag_bitsILi16EEENSU_INS5_IJNSA_ILi8EEESH_EEENS5_IJSH_SB_EEEEEEEvNS4_8identityES13_S1D_vS1E_EENS_8epilogue10collective6detail29Sm90TmaWarpSpecializedAdapterINS1H_15DefaultEpilogueISJ_SK_SK_NS1G_6thread17LinearCombinationISJ_Li1EffLNS1L_9ScaleType4KindE0ELNS_15FloatRoundStyleE2ESJ_EENS1_15EpilogueDefaultEEEEEvvEEEEvNT_6ParamsE,"",@"SHT_CUDA_INFO"
	.sectionflags	@""
	.align	4


	//----- nvinfo : EIATTR_CUDA_API_VERSION
	.align		4
        /*0000*/ 	.byte	0x04, 0x37
        /*0002*/ 	.short	(.L_21 - .L_20)
.L_20:
        /*0004*/ 	.word	0x00000082


	//----- nvinfo : EIATTR_KPARAM_INFO
	.align		4
.L_21:
        /*0008*/ 	.byte	0x04, 0x17
        /*000a*/ 	.short	(.L_23 - .L_22)
.L_22:
        /*000c*/ 	.word	0x00000000
        /*0010*/ 	.short	0x0000
        /*0012*/ 	.short	0x0070
        /*0014*/ 	.byte	0x00, 0xf0, 0x01, 0x10


	//----- nvinfo : EIATTR_SPARSE_MMA_MASK
	.align		4
.L_23:
        /*0018*/ 	.byte	0x03, 0x50
        /*001a*/ 	.short	0x0000


	//----- nvinfo : EIATTR_MAXREG_COUNT
	.align		4
        /*001c*/ 	.byte	0x03, 0x1b
        /*001e*/ 	.short	0x00a8


	//----- nvinfo : EIATTR_NUM_BARRIERS
	.align		4
        /*0020*/ 	.byte	0x02, 0x4c
        /*0022*/ 	.byte	0x01
	.zero		1


	//----- nvinfo : EIATTR_EXTERNS
	.align		4
        /*0024*/ 	.byte	0x04, 0x0f
        /*0026*/ 	.short	(.L_25 - .L_24)


	//   ....[0]....
	.align		4
.L_24:
        /*0028*/ 	.word	index@(__assertfail)


	//----- nvinfo : EIATTR_MERCURY_ISA_VERSION
	.align		4
.L_25:
        /*002c*/ 	.byte	0x03, 0x5f
        /*002e*/ 	.short	0x0101


	//----- nvinfo : EIATTR_INT_WARP_WIDE_INSTR_OFFSETS
	.align		4
        /*0030*/ 	.byte	0x04, 0x31
        /*0032*/ 	.short	(.L_27 - .L_26)


	//   ....[0]....
.L_26:
        /*0034*/ 	.word	0x000003b0


	//   ....[1]....
        /*0038*/ 	.word	0x000003e0


	//   ....[2]....
        /*003c*/ 	.word	0x000004c0


	//----- nvinfo : EIATTR_COOP_GROUP_MASK_REGIDS
	.align		4
.L_27:
        /*0040*/ 	.byte	0x04, 0x29
        /*0042*/ 	.short	(.L_29 - .L_28)


	//   ....[0]....
.L_28:
        /*0044*/ 	.word	0xffffffff


	//   ....[1]....
        /*0048*/ 	.word	0xffffffff


	//   ....[2]....
        /*004c*/ 	.word	0xffffffff


	//   ....[3]....
        /*0050*/ 	.word	0xffffffff


	//   ....[4]....
        /*0054*/ 	.word	0xffffffff


	//----- nvinfo : EIATTR_COOP_GROUP_INSTR_OFFSETS
	.align		4
.L_29:
        /*0058*/ 	.byte	0x04, 0x28
        /*005a*/ 	.short	(.L_31 - .L_30)


	//   ....[0]....
.L_30:
        /*005c*/ 	.word	0x00000060


	//   ....[1]....
        /*0060*/ 	.word	0x00000070


	//   ....[2]....
        /*0064*/ 	.word	0x00000130


	//   ....[3]....
        /*0068*/ 	.word	0x000002c0


	//   ....[4]....
        /*006c*/ 	.word	0x00000f70


	//----- nvinfo : EIATTR_REG_RECONFIG
	.align		4
.L_31:
        /*0070*/ 	.byte	0x01, 0x54
	.zero		2


	//----- nvinfo : EIATTR_SYSCALL_OFFSETS
	.align		4
        /*0074*/ 	.byte	0x04, 0x46
        /*0076*/ 	.short	(.L_33 - .L_32)


	//   ....[0]....
.L_32:
        /*0078*/ 	.word	0x00001130


	//----- nvinfo : EIATTR_MBARRIER_INSTR_OFFSETS
	.align		4
.L_33:
        /*007c*/ 	.byte	0x04, 0x39
        /*007e*/ 	.short	(.L_35 - .L_34)


	//   ....[0]....
.L_34:
        /*0080*/ 	.word	0x00000230
        /*0084*/ 	.word	0x000000ff
        /*0088*/ 	.word	0x00000000
        /*008c*/ 	.short	0x0100
        /*008e*/ 	.byte	0x08
	.zero		1


	//   ....[1]....
        /*0090*/ 	.word	0x00000240
        /*0094*/ 	.word	0x000000ff
        /*0098*/ 	.word	0x00000020
        /*009c*/ 	.short	0x0100
        /*009e*/ 	.byte	0x08
	.zero		1


	//   ....[2]....
        /*00a0*/ 	.word	0x00000250
        /*00a4*/ 	.word	0x000000ff
        /*00a8*/ 	.word	0x00000008
        /*00ac*/ 	.short	0x0100
        /*00ae*/ 	.byte	0x08
	.zero		1


	//   ....[3]....
        /*00b0*/ 	.word	0x00000260
        /*00b4*/ 	.word	0x000000ff
        /*00b8*/ 	.word	0x00000028
        /*00bc*/ 	.short	0x0100
        /*00be*/ 	.byte	0x08
	.zero		1


	//   ....[4]....
        /*00c0*/ 	.word	0x00000270
        /*00c4*/ 	.word	0x000000ff
        /*00c8*/ 	.word	0x00000010
        /*00cc*/ 	.short	0x0100
        /*00ce*/ 	.byte	0x08
	.zero		1


	//   ....[5]....
        /*00d0*/ 	.word	0x00000280
        /*00d4*/ 	.word	0x000000ff
        /*00d8*/ 	.word	0x00000030
        /*00dc*/ 	.short	0x0100
        /*00de*/ 	.byte	0x08
	.zero		1


	//   ....[6]....
        /*00e0*/ 	.word	0x00000290
        /*00e4*/ 	.word	0x000000ff
        /*00e8*/ 	.word	0x00000018
        /*00ec*/ 	.short	0x0100
        /*00ee*/ 	.byte	0x08
	.zero		1


	//   ....[7]....
        /*00f0*/ 	.word	0x000002a0
        /*00f4*/ 	.word	0x000000ff
        /*00f8*/ 	.word	0x00000038
        /*00fc*/ 	.short	0x0100
        /*00fe*/ 	.byte	0x08
	.zero		1


	//   ....[8]....
        /*0100*/ 	.word	0x00000530
        /*0104*/ 	.word	0x000000ff
        /*0108*/ 	.word	0x00000050
        /*010c*/ 	.short	0x0100
        /*010e*/ 	.byte	0x06
	.zero		1


	//   ....[9]....
        /*0110*/ 	.word	0x00000590
        /*0114*/ 	.word	0x000000ff
        /*0118*/ 	.word	0x00000058
        /*011c*/ 	.short	0x0100
        /*011e*/ 	.byte	0x06
	.zero		1


	//   ....[10]....
        /*0120*/ 	.word	0x000011b0
        /*0124*/ 	.word	0x00000003
        /*0128*/ 	.word	0x00000000
        /*012c*/ 	.short	0x010a
        /*012e*/ 	.byte	0x3f
	.zero		1


	//   ....[11]....
        /*0130*/ 	.word	0x000011f0
        /*0134*/ 	.word	0x00000003
        /*0138*/ 	.word	0x00000000
        /*013c*/ 	.short	0x010a
        /*013e*/ 	.byte	0x3f
	.zero		1


	//   ....[12]....
        /*0140*/ 	.word	0x000016d0
        /*0144*/ 	.word	0x000000ff
        /*0148*/ 	.word	0x00000000
        /*014c*/ 	.short	0x010a
        /*014e*/ 	.byte	0x08
	.zero		1


	//   ....[13]....
        /*0150*/ 	.word	0x00001710
        /*0154*/ 	.word	0x000000ff
        /*0158*/ 	.word	0x00000000
        /*015c*/ 	.short	0x010a
        /*015e*/ 	.byte	0x08
	.zero		1


	//   ....[14]....
        /*0160*/ 	.word	0x00001ab0
        /*0164*/ 	.word	0x000000ff
        /*0168*/ 	.word	0x00000000
        /*016c*/ 	.short	0x0101
        /*016e*/ 	.byte	0x08
	.zero		1


	//   ....[15]....
        /*0170*/ 	.word	0x00001c90
        /*0174*/ 	.word	0x000000ff
        /*0178*/ 	.word	0x00000000
        /*017c*/ 	.short	0x0101
        /*017e*/ 	.byte	0x04
	.zero		1


	//   ....[16]....
        /*0180*/ 	.word	0x0000b550
        /*0184*/ 	.word	0x0000000c
        /*0188*/ 	.word	0x00000020
        /*018c*/ 	.short	0x010a
        /*018e*/ 	.byte	0x3f
	.zero		1


	//   ....[17]....
        /*0190*/ 	.word	0x0000b910
        /*0194*/ 	.word	0x00000005
        /*0198*/ 	.word	0x00000058
        /*019c*/ 	.short	0x0101
        /*019e*/ 	.byte	0x3f
	.zero		1


	//   ....[18]....
        /*01a0*/ 	.word	0x0000c010
        /*01a4*/ 	.word	0x00000007
        /*01a8*/ 	.word	0x00000000
        /*01ac*/ 	.short	0x010a
        /*01ae*/ 	.byte	0x3f
	.zero		1


	//   ....[19]....
        /*01b0*/ 	.word	0x0000c090
        /*01b4*/ 	.word	0x00000006
        /*01b8*/ 	.word	0x00000000
        /*01bc*/ 	.short	0x010a
        /*01be*/ 	.byte	0x3f
	.zero		1


	//   ....[20]....
        /*01c0*/ 	.word	0x0000c120
        /*01c4*/ 	.word	0x00000007
        /*01c8*/ 	.word	0x00000000
        /*01cc*/ 	.short	0x010a
        /*01ce*/ 	.byte	0x3f
	.zero		1


	//   ....[21]....
        /*01d0*/ 	.word	0x0000c1b0
        /*01d4*/ 	.word	0x00000005
        /*01d8*/ 	.word	0x00000000
        /*01dc*/ 	.short	0x010a
        /*01de*/ 	.byte	0x3f
	.zero		1


	//   ....[22]....
        /*01e0*/ 	.word	0x0000c210
        /*01e4*/ 	.word	0x00000003
        /*01e8*/ 	.word	0x00000000
        /*01ec*/ 	.short	0x010a
        /*01ee*/ 	.byte	0x3f
	.zero		1


	//   ....[23]....
        /*01f0*/ 	.word	0x0000c270
        /*01f4*/ 	.word	0x00000004
        /*01f8*/ 	.word	0x00000000
        /*01fc*/ 	.short	0x010a
        /*01fe*/ 	.byte	0x3f
	.zero		1


	//   ....[24]....
        /*0200*/ 	.word	0x0000c340
        /*0204*/ 	.word	0x0000000c
        /*0208*/ 	.word	0x00000020
        /*020c*/ 	.short	0x010a
        /*020e*/ 	.byte	0x3f
	.zero		1


	//   ....[25]....
        /*0210*/ 	.word	0x0000c410
        /*0214*/ 	.word	0x00000007
        /*0218*/ 	.word	0x00000000
        /*021c*/ 	.short	0x010a
        /*021e*/ 	.byte	0x3f
	.zero		1


	//   ....[26]....
        /*0220*/ 	.word	0x0000c460
        /*0224*/ 	.word	0x00000006
        /*0228*/ 	.word	0x00000000
        /*022c*/ 	.short	0x010a
        /*022e*/ 	.byte	0x3f
	.zero		1


	//   ....[27]....
        /*0230*/ 	.word	0x0000c4b0
        /*0234*/ 	.word	0x00000007
        /*0238*/ 	.word	0x00000000
        /*023c*/ 	.short	0x010a
        /*023e*/ 	.byte	0x3f
	.zero		1


	//----- nvinfo : EIATTR_NUM_MBARRIERS
	.align		4
.L_35:
        /*0240*/ 	.byte	0x03, 0x38
        /*0242*/ 	.short	0x000a


	//----- nvinfo : EIATTR_EXIT_INSTR_OFFSETS
	.align		4
        /*0244*/ 	.byte	0x04, 0x1c
        /*0246*/ 	.short	(.L_37 - .L_36)


	//   ....[0]....
.L_36:
        /*0248*/ 	.word	0x000005e0


	//   ....[1]....
        /*024c*/ 	.word	0x00000ea0


	//   ....[2]....
        /*0250*/ 	.word	0x0000abc0


	//   ....[3]....
        /*0254*/ 	.word	0x0000b1f0


	//   ....[4]....
        /*0258*/ 	.word	0x0000c200


	//----- nvinfo : EIATTR_MAX_THREADS
	.align		4
.L_37:
        /*025c*/ 	.byte	0x04, 0x05
        /*025e*/ 	.short	(.L_39 - .L_38)
.L_38:
        /*0260*/ 	.word	0x00000180
        /*0264*/ 	.word	0x00000001
        /*0268*/ 	.word	0x00000001


	//----- nvinfo : EIATTR_CRS_STACK_SIZE
	.align		4
.L_39:
        /*026c*/ 	.byte	0x04, 0x1e
        /*026e*/ 	.short	(.L_41 - .L_40)
.L_40:
        /*0270*/ 	.word	0x00000000


	//----- nvinfo : EIATTR_CBANK_PARAM_SIZE
	.align		4
.L_41:
        /*0274*/ 	.byte	0x03, 0x19
        /*0276*/ 	.short	0x0470


	//----- nvinfo : EIATTR_PARAM_CBANK
	.align		4
        /*0278*/ 	.byte	0x04, 0x0a
        /*027a*/ 	.short	(.L_43 - .L_42)
	.align		4
.L_42:
        /*027c*/ 	.word	index@(.nv.constant0._ZN7cutlass13device_kernelINS_4gemm6kernel13GemmUniversalIN4cute5tupleIJiiiiEEENS1_10collective13CollectiveMmaINS1_34MainloopSm90TmaGmmaWarpSpecializedILi4ENS5_IJNS4_1CILi1EEESB_SB_EEENS1_35KernelTmaWarpSpecializedCooperativeEEENS5_IJNSA_ILi256EEENSA_ILi128EEENSA_ILi64EEEEEENS_6half_tENS5_IJlSB_lEEESJ_SK_NS4_8TiledMMAINS4_8MMA_AtomIJNS4_4SM904GMMA26MMA_64x128x16_F32F16F16_SSILNSO_5MajorE0ELSQ_0ELNSO_7ScaleInE1ELSR_1EEEEEENS4_6LayoutINS5_IJNSA_ILi2EEESB_SB_EEENS5_IJSB_NSA_ILi0EEESX_EEEEENS5_IJNS4_10UnderscoreES10_S10_EEEEENS4_13SM90_TMA_LOADENS4_14ComposedLayoutINS4_7SwizzleILi3ELi4ELi3EEENS4_18smem_ptr_flag_bitsILi16EEENSU_INS5_IJNSA_ILi8EEESH_EEENS5_IJSH_SB_EEEEEEEvNS4_8identityES13_S1D_vS1E_EENS_8epilogue10collective6detail29Sm90TmaWarpSpecializedAdapterINS1H_15DefaultEpilogueISJ_SK_SK_NS1G_6thread17LinearCombinationISJ_Li1EffLNS1L_9ScaleType4KindE0ELNS_15FloatRoundStyleE2ESJ_EENS1_15EpilogueDefaultEEEEEvvEEEEvNT_6ParamsE)
        /*0280*/ 	.short	0x0210
        /*0282*/ 	.short	0x0470


	//----- nvinfo : EIATTR_SW_WAR
	.align		4
.L_43:
        /*0284*/ 	.byte	0x04, 0x36
        /*0286*/ 	.short	(.L_45 - .L_44)
.L_44:
        /*0288*/ 	.word	0x00000008
.L_45:


//--------------------- .nv.callgraph             --------------------------
	.section	.nv.callgraph,"",@"SHT_CUDA_CALLGRAPH"
	.align	4
	.sectionentsize	8
	.align		4
        /*0000*/ 	.word	0x00000000
	.align		4
        /*0004*/ 	.word	0xffffffff
	.align		4
        /*0008*/ 	.word	index@(_ZN7cutlass13device_kernelINS_4gemm6kernel13GemmUniversalIN4cute5tupleIJiiiiEEENS1_10collective13CollectiveMmaINS1_34MainloopSm90TmaGmmaWarpSpecializedILi4ENS5_IJNS4_1CILi1EEESB_SB_EEENS1_35KernelTmaWarpSpecializedCooperativeEEENS5_IJNSA_ILi256EEENSA_ILi128EEENSA_ILi64EEEEEENS_6half_tENS5_IJlSB_lEEESJ_SK_NS4_8TiledMMAINS4_8MMA_AtomIJNS4_4SM904GMMA26MMA_64x128x16_F32F16F16_SSILNSO_5MajorE0ELSQ_0ELNSO_7ScaleInE1ELSR_1EEEEEENS4_6LayoutINS5_IJNSA_ILi2EEESB_SB_EEENS5_IJSB_NSA_ILi0EEESX_EEEEENS5_IJNS4_10UnderscoreES10_S10_EEEEENS4_13SM90_TMA_LOADENS4_14ComposedLayoutINS4_7SwizzleILi3ELi4ELi3EEENS4_18smem_ptr_flag_bitsILi16EEENSU_INS5_IJNSA_ILi8EEESH_EEENS5_IJSH_SB_EEEEEEEvNS4_8identityES13_S1D_vS1E_EENS_8epilogue10collective6detail29Sm90TmaWarpSpecializedAdapterINS1H_15DefaultEpilogueISJ_SK_SK_NS1G_6thread17LinearCombinationISJ_Li1EffLNS1L_9ScaleType4KindE0ELNS_15FloatRoundStyleE2ESJ_EENS1_15EpilogueDefaultEEEEEvvEEEEvNT_6ParamsE)
	.align		4
        /*000c*/ 	.word	index@(__assertfail)
	.align		4
        /*0010*/ 	.word	0x00000000
	.align		4
        /*0014*/ 	.word	0xfffffffe
	.align		4
        /*0018*/ 	.word	0x00000000
	.align		4
        /*001c*/ 	.word	0xfffffffd
	.align		4
        /*0020*/ 	.word	0x00000000
	.align		4
        /*0024*/ 	.word	0xfffffffc


//--------------------- .nv.constant4             --------------------------
	.section	.nv.constant4,"a",@progbits
	.align	8
	.align		8
.nv.constant4:
        /*0000*/ 	.dword	__assertfail
	.align		8
        /*0008*/ 	.dword	__unnamed_1
	.align		8
        /*0010*/ 	.dword	_ZN40_INTERNAL_56bbe058_4_k_cu_9be2d683_123434cuda3std3__45__cpo5beginE
	.align		8
        /*0018*/ 	.dword	_ZN40_INTERNAL_56bbe058_4_k_cu_9be2d683_123434cuda3std3__45__cpo3endE
	.align		8
        /*0020*/ 	.dword	_ZN40_INTERNAL_56bbe058_4_k_cu_9be2d683_123434cuda3std3__45__cpo6cbeginE
	.align		8
        /*0028*/ 	.dword	_ZN40_INTERNAL_56bbe058_4_k_cu_9be2d683_123434cuda3std3__45__cpo4cendE
	.align		8
        /*0030*/ 	.dword	_ZN40_INTERNAL_56bbe058_4_k_cu_9be2d683_123434cuda3std3__442_GLOBAL__N__56bbe058_4_k_cu_9be2d683_123436ignoreE
	.align		8
        /*0038*/ 	.dword	_ZN40_INTERNAL_56bbe058_4_k_cu_9be2d683_123434cuda3std3__419piecewise_constructE
	.align		8
        /*0040*/ 	.dword	_ZN40_INTERNAL_56bbe058_4_k_cu_9be2d683_123434cuda3std3__48in_placeE
	.align		8
        /*0048*/ 	.dword	_ZN40_INTERNAL_56bbe058_4_k_cu_9be2d683_123434cuda3std6ranges3__45__cpo4swapE
	.align		8
        /*0050*/ 	.dword	_ZN40_INTERNAL_56bbe058_4_k_cu_9be2d683_123434cuda3std6ranges3__45__cpo9iter_moveE
	.align		8
        /*0058*/ 	.dword	_ZN40_INTERNAL_56bbe058_4_k_cu_9be2d683_123434cute7productE
	.align		8
        /*0060*/ 	.dword	_ZN40_INTERNAL_56bbe058_4_k_cu_9be2d683_123434cute1_E
	.align		8
        /*0068*/ 	.dword	$str$22
	.align		8
        /*0070*/ 	.dword	$str$23


//--------------------- .text._ZN7cutlass13device_kernelINS_4gemm6kernel13GemmUniversalIN4cute5tupleIJiiiiEEENS1_10collective13CollectiveMmaINS1_34MainloopSm90TmaGmmaWarpSpecializedILi4ENS5_IJNS4_1CILi1EEESB_SB_EEENS1_35KernelTmaWarpSpecializedCooperativeEEENS5_IJNSA_ILi256EEENSA_ILi128EEENSA_ILi64EEEEEENS_6half_tENS5_IJlSB_lEEESJ_SK_NS4_8TiledMMAINS4_8MMA_AtomIJNS4_4SM904GMMA26MMA_64x128x16_F32F16F16_SSILNSO_5MajorE0ELSQ_0ELNSO_7ScaleInE1ELSR_1EEEEEENS4_6LayoutINS5_IJNSA_ILi2EEESB_SB_EEENS5_IJSB_NSA_ILi0EEESX_EEEEENS5_IJNS4_10UnderscoreES10_S10_EEEEENS4_13SM90_TMA_LOADENS4_14ComposedLayoutINS4_7SwizzleILi3ELi4ELi3EEENS4_18smem_ptr_flag_bitsILi16EEENSU_INS5_IJNSA_ILi8EEESH_EEENS5_IJSH_SB_EEEEEEEvNS4_8identityES13_S1D_vS1E_EENS_8epilogue10collective6detail29Sm90TmaWarpSpecializedAdapterINS1H_15DefaultEpilogueISJ_SK_SK_NS1G_6thread17LinearCombinationISJ_Li1EffLNS1L_9ScaleType4KindE0ELNS_15FloatRoundStyleE2ESJ_EENS1_15EpilogueDefaultEEEEEvvEEEEvNT_6ParamsE --------------------------
	.section	.text._ZN7cutlass13device_kernelINS_4gemm6kernel13GemmUniversalIN4cute5tupleIJiiiiEEENS1_10collective13CollectiveMmaINS1_34MainloopSm90TmaGmmaWarpSpecializedILi4ENS5_IJNS4_1CILi1EEESB_SB_EEENS1_35KernelTmaWarpSpecializedCooperativeEEENS5_IJNSA_ILi256EEENSA_ILi128EEENSA_ILi64EEEEEENS_6half_tENS5_IJlSB_lEEESJ_SK_NS4_8TiledMMAINS4_8MMA_AtomIJNS4_4SM904GMMA26MMA_64x128x16_F32F16F16_SSILNSO_5MajorE0ELSQ_0ELNSO_7ScaleInE1ELSR_1EEEEEENS4_6LayoutINS5_IJNSA_ILi2EEESB_SB_EEENS5_IJSB_NSA_ILi0EEESX_EEEEENS5_IJNS4_10UnderscoreES10_S10_EEEEENS4_13SM90_TMA_LOADENS4_14ComposedLayoutINS4_7SwizzleILi3ELi4ELi3EEENS4_18smem_ptr_flag_bitsILi16EEENSU_INS5_IJNSA_ILi8EEESH_EEENS5_IJSH_SB_EEEEEEEvNS4_8identityES13_S1D_vS1E_EENS_8epilogue10collective6detail29Sm90TmaWarpSpecializedAdapterINS1H_15DefaultEpilogueISJ_SK_SK_NS1G_6thread17LinearCombinationISJ_Li1EffLNS1L_9ScaleType4KindE0ELNS_15FloatRoundStyleE2ESJ_EENS1_15EpilogueDefaultEEEEEvvEEEEvNT_6ParamsE,"ax",@progbits
	.align	128
.text._ZN7cutlass13device_kernelINS_4gemm6kernel13GemmUniversalIN4cute5tupleIJiiiiEEENS1_10collective13CollectiveMmaINS1_34MainloopSm90TmaGmmaWarpSpecializedILi4ENS5_IJNS4_1CILi1EEESB_SB_EEENS1_35KernelTmaWarpSpecializedCooperativeEEENS5_IJNSA_ILi256EEENSA_ILi128EEENSA_ILi64EEEEEENS_6half_tENS5_IJlSB_lEEESJ_SK_NS4_8TiledMMAINS4_8MMA_AtomIJNS4_4SM904GMMA26MMA_64x128x16_F32F16F16_SSILNSO_5MajorE0ELSQ_0ELNSO_7ScaleInE1ELSR_1EEEEEENS4_6LayoutINS5_IJNSA_ILi2EEESB_SB_EEENS5_IJSB_NSA_ILi0EEESX_EEEEENS5_IJNS4_10UnderscoreES10_S10_EEEEENS4_13SM90_TMA_LOADENS4_14ComposedLayoutINS4_7SwizzleILi3ELi4ELi3EEENS4_18smem_ptr_flag_bitsILi16EEENSU_INS5_IJNSA_ILi8EEESH_EEENS5_IJSH_SB_EEEEEEEvNS4_8identityES13_S1D_vS1E_EENS_8epilogue10collective6detail29Sm90TmaWarpSpecializedAdapterINS1H_15DefaultEpilogueISJ_SK_SK_NS1G_6thread17LinearCombinationISJ_Li1EffLNS1L_9ScaleType4KindE0ELNS_15FloatRoundStyleE2ESJ_EENS1_15EpilogueDefaultEEEEEvvEEEEvNT_6ParamsE:
        .type           _ZN7cutlass13device_kernelINS_4gemm6kernel13GemmUniversalIN4cute5tupleIJiiiiEEENS1_10collective13CollectiveMmaINS1_34MainloopSm90TmaGmmaWarpSpecializedILi4ENS5_IJNS4_1CILi1EEESB_SB_EEENS1_35KernelTmaWarpSpecializedCooperativeEEENS5_IJNSA_ILi256EEENSA_ILi128EEENSA_ILi64EEEEEENS_6half_tENS5_IJlSB_lEEESJ_SK_NS4_8TiledMMAINS4_8MMA_AtomIJNS4_4SM904GMMA26MMA_64x128x16_F32F16F16_SSILNSO_5MajorE0ELSQ_0ELNSO_7ScaleInE1ELSR_1EEEEEENS4_6LayoutINS5_IJNSA_ILi2EEESB_SB_EEENS5_IJSB_NSA_ILi0EEESX_EEEEENS5_IJNS4_10UnderscoreES10_S10_EEEEENS4_13SM90_TMA_LOADENS4_14ComposedLayoutINS4_7SwizzleILi3ELi4ELi3EEENS4_18smem_ptr_flag_bitsILi16EEENSU_INS5_IJNSA_ILi8EEESH_EEENS5_IJSH_SB_EEEEEEEvNS4_8identityES13_S1D_vS1E_EENS_8epilogue10collective6detail29Sm90TmaWarpSpecializedAdapterINS1H_15DefaultEpilogueISJ_SK_SK_NS1G_6thread17LinearCombinationISJ_Li1EffLNS1L_9ScaleType4KindE0ELNS_15FloatRoundStyleE2ESJ_EENS1_15EpilogueDefaultEEEEEvvEEEEvNT_6ParamsE,@function
        .size           _ZN7cutlass13device_kernelINS_4gemm6kernel13GemmUniversalIN4cute5tupleIJiiiiEEENS1_10collective13CollectiveMmaINS1_34MainloopSm90TmaGmmaWarpSpecializedILi4ENS5_IJNS4_1CILi1EEESB_SB_EEENS1_35KernelTmaWarpSpecializedCooperativeEEENS5_IJNSA_ILi256EEENSA_ILi128EEENSA_ILi64EEEEEENS_6half_tENS5_IJlSB_lEEESJ_SK_NS4_8TiledMMAINS4_8MMA_AtomIJNS4_4SM904GMMA26MMA_64x128x16_F32F16F16_SSILNSO_5MajorE0ELSQ_0ELNSO_7ScaleInE1ELSR_1EEEEEENS4_6LayoutINS5_IJNSA_ILi2EEESB_SB_EEENS5_IJSB_NSA_ILi0EEESX_EEEEENS5_IJNS4_10UnderscoreES10_S10_EEEEENS4_13SM90_TMA_LOADENS4_14ComposedLayoutINS4_7SwizzleILi3ELi4ELi3EEENS4_18smem_ptr_flag_bitsILi16EEENSU_INS5_IJNSA_ILi8EEESH_EEENS5_IJSH_SB_EEEEEEEvNS4_8identityES13_S1D_vS1E_EENS_8epilogue10collective6detail29Sm90TmaWarpSpecializedAdapterINS1H_15DefaultEpilogueISJ_SK_SK_NS1G_6thread17LinearCombinationISJ_Li1EffLNS1L_9ScaleType4KindE0ELNS_15FloatRoundStyleE2ESJ_EENS1_15EpilogueDefaultEEEEEvvEEEEvNT_6ParamsE,(.L_x_320 - _ZN7cutlass13device_kernelINS_4gemm6kernel13GemmUniversalIN4cute5tupleIJiiiiEEENS1_10collective13CollectiveMmaINS1_34MainloopSm90TmaGmmaWarpSpecializedILi4ENS5_IJNS4_1CILi1EEESB_SB_EEENS1_35KernelTmaWarpSpecializedCooperativeEEENS5_IJNSA_ILi256EEENSA_ILi128EEENSA_ILi64EEEEEENS_6half_tENS5_IJlSB_lEEESJ_SK_NS4_8TiledMMAINS4_8MMA_AtomIJNS4_4SM904GMMA26MMA_64x128x16_F32F16F16_SSILNSO_5MajorE0ELSQ_0ELNSO_7ScaleInE1ELSR_1EEEEEENS4_6LayoutINS5_IJNSA_ILi2EEESB_SB_EEENS5_IJSB_NSA_ILi0EEESX_EEEEENS5_IJNS4_10UnderscoreES10_S10_EEEEENS4_13SM90_TMA_LOADENS4_14ComposedLayoutINS4_7SwizzleILi3ELi4ELi3EEENS4_18smem_ptr_flag_bitsILi16EEENSU_INS5_IJNSA_ILi8EEESH_EEENS5_IJSH_SB_EEEEEEEvNS4_8identityES13_S1D_vS1E_EENS_8epilogue10collective6detail29Sm90TmaWarpSpecializedAdapterINS1H_15DefaultEpilogueISJ_SK_SK_NS1G_6thread17LinearCombinationISJ_Li1EffLNS1L_9ScaleType4KindE0ELNS_15FloatRoundStyleE2ESJ_EENS1_15EpilogueDefaultEEEEEvvEEEEvNT_6ParamsE)
        .other          _ZN7cutlass13device_kernelINS_4gemm6kernel13GemmUniversalIN4cute5tupleIJiiiiEEENS1_10collective13CollectiveMmaINS1_34MainloopSm90TmaGmmaWarpSpecializedILi4ENS5_IJNS4_1CILi1EEESB_SB_EEENS1_35KernelTmaWarpSpecializedCooperativeEEENS5_IJNSA_ILi256EEENSA_ILi128EEENSA_ILi64EEEEEENS_6half_tENS5_IJlSB_lEEESJ_SK_NS4_8TiledMMAINS4_8MMA_AtomIJNS4_4SM904GMMA26MMA_64x128x16_F32F16F16_SSILNSO_5MajorE0ELSQ_0ELNSO_7ScaleInE1ELSR_1EEEEEENS4_6LayoutINS5_IJNSA_ILi2EEESB_SB_EEENS5_IJSB_NSA_ILi0EEESX_EEEEENS5_IJNS4_10UnderscoreES10_S10_EEEEENS4_13SM90_TMA_LOADENS4_14ComposedLayoutINS4_7SwizzleILi3ELi4ELi3EEENS4_18smem_ptr_flag_bitsILi16EEENSU_INS5_IJNSA_ILi8EEESH_EEENS5_IJSH_SB_EEEEEEEvNS4_8identityES13_S1D_vS1E_EENS_8epilogue10collective6detail29Sm90TmaWarpSpecializedAdapterINS1H_15DefaultEpilogueISJ_SK_SK_NS1G_6thread17LinearCombinationISJ_Li1EffLNS1L_9ScaleType4KindE0ELNS_15FloatRoundStyleE2ESJ_EENS1_15EpilogueDefaultEEEEEvvEEEEvNT_6ParamsE,@"STO_CUDA_ENTRY STV_DEFAULT"
_ZN7cutlass13device_kernelINS_4gemm6kernel13GemmUniversalIN4cute5tupleIJiiiiEEENS1_10collective13CollectiveMmaINS1_34MainloopSm90TmaGmmaWarpSpecializedILi4ENS5_IJNS4_1CILi1EEESB_SB_EEENS1_35KernelTmaWarpSpecializedCooperativeEEENS5_IJNSA_ILi256EEENSA_ILi128EEENSA_ILi64EEEEEENS_6half_tENS5_IJlSB_lEEESJ_SK_NS4_8TiledMMAINS4_8MMA_AtomIJNS4_4SM904GMMA26MMA_64x128x16_F32F16F16_SSILNSO_5MajorE0ELSQ_0ELNSO_7ScaleInE1ELSR_1EEEEEENS4_6LayoutINS5_IJNSA_ILi2EEESB_SB_EEENS5_IJSB_NSA_ILi0EEESX_EEEEENS5_IJNS4_10UnderscoreES10_S10_EEEEENS4_13SM90_TMA_LOADENS4_14ComposedLayoutINS4_7SwizzleILi3ELi4ELi3EEENS4_18smem_ptr_flag_bitsILi16EEENSU_INS5_IJNSA_ILi8EEESH_EEENS5_IJSH_SB_EEEEEEEvNS4_8identityES13_S1D_vS1E_EENS_8epilogue10collective6detail29Sm90TmaWarpSpecializedAdapterINS1H_15DefaultEpilogueISJ_SK_SK_NS1G_6thread17LinearCombinationISJ_Li1EffLNS1L_9ScaleType4KindE0ELNS_15FloatRoundStyleE2ESJ_EENS1_15EpilogueDefaultEEEEEvvEEEEvNT_6ParamsE:
[----:B------:R-:W0:Y:S01]  /*0000*/  LDC R1, c[0x0][0x28] ;  /* 0x00000a00ff017b82 */ /* 0x000e220000000800 */
[----:B------:R-:W1:Y:S01]  /*0010*/  S2R R18, SR_TID.X ;  /* 0x0000000000127919 */ /* 0x000e620000002100 */
[----:B------:R-:W-:Y:S01]  /*0020*/  ELECT P0, URZ, PT ;  /* 0x00000000003f782f */ /* 0x000fe20003800000 */
[----:B------:R-:W-:Y:S01]  /*0030*/  BSSY B0, `(.L_x_0) ;  /* 0x000000f000007945 */ /* 0x000fe20003800000 */
[--C-:B-1----:R-:W-:Y:S02]  /*0040*/  SHF.R.U32.HI R0, RZ, 0x5, R18.reuse ;  /* 0x00000005ff007819 */ /* 0x102fe40000011612 */
[----:B------:R-:W-:-:S03]  /*0050*/  SHF.R.U32.HI R22, RZ, 0x7, R18 ;  /* 0x00000007ff167819 */ /* 0x000fc60000011612 */
[----:B------:R-:W1:Y:S04]  /*0060*/  SHFL.IDX PT, R5, R0, RZ, 0x1f ;  /* 0x00001fff00057589 */ /* 0x000e6800000e0000 */
[----:B------:R2:W3:Y:S01]  /*0070*/  SHFL.IDX PT, R8, R22, RZ, 0x1f ;  /* 0x00001fff16087589 */ /* 0x0004e200000e0000 */
[----:B-1----:R-:W-:-:S13]  /*0080*/  ISETP.NE.OR P0, PT, R5, RZ, !P0 ;  /* 0x000000ff0500720c */ /* 0x002fda0004705670 */
[----:B0-23--:R-:W-:Y:S05]  /*0090*/  @P0 BRA `(.L_x_1) ;  /* 0x0000000000200947 */ /* 0x00dfea0003800000 */
[----:B------:R-:W-:Y:S02]  /*00a0*/  ULDC.64 UR4, c[0x0][0x198] ;  /* 0x0000660000047ab9 */ /* 0x000fe40000000a00 */
[----:B------:R-:W-:Y:S02]  /*00b0*/  UIADD3 UR6, UP0, UR4, 0xf0, URZ ;  /* 0x000000f004067890 */ /* 0x000fe4000ff1e03f */
[----:B------:R-:W-:Y:S02]  /*00c0*/  UIADD3 UR4, UP1, UR4, 0x1f0, URZ ;  /* 0x000001f004047890 */ /* 0x000fe4000ff3e03f */
[----:B------:R-:W-:Y:S02]  /*00d0*/  UIADD3.X UR7, URZ, UR5, URZ, UP0, !UPT ;  /* 0x000000053f077290 */ /* 0x000fe400087fe43f */
[----:B------:R-:W-:-:S07]  /*00e0*/  UIADD3.X UR5, URZ, UR5, URZ, UP1, !UPT ;  /* 0x000000053f057290 */ /* 0x000fce0008ffe43f */
[----:B------:R0:W-:Y:S02]  /*00f0*/  UTMACCTL.PF [UR6] ;  /* 0x00000000060079b9 */ /* 0x0001e40008040000 */
[----:B------:R0:W-:Y:S02]  /*0100*/  UTMACCTL.PF [UR4] ;  /* 0x00000000040079b9 */ /* 0x0001e40008040000 */
[----:B0-----:R-:W-:Y:S01]  /*0110*/  NOP ;  /* 0x0000000000007918 */ /* 0x001fe20000000000 */
.L_x_1:
[----:B------:R-:W-:Y:S05]  /*0120*/  BSYNC B0 ;  /* 0x0000000000007941 */ /* 0x000fea0003800000 */
.L_x_0:
[----:B------:R-:W0:Y:S02]  /*0130*/  SHFL.IDX PT, R2, R0, RZ, 0x1f ;  /* 0x00001fff00027589 */ /* 0x000e2400000e0000 */
[----:B0-----:R-:W-:-:S13]  /*0140*/  ISETP.NE.AND P0, PT, R2, RZ, PT ;  /* 0x000000ff0200720c */ /* 0x001fda0003f05270 */
[----:B------:R-:W-:Y:S05]  /*0150*/  @P0 BRA `(.L_x_2) ;  /* 0x0000000000580947 */ /* 0x000fea0003800000 */
[----:B------:R-:W0:Y:S01]  /*0160*/  S2UR UR8, SR_CgaCtaId ;  /* 0x00000000000879c3 */ /* 0x000e220000008800 */
[----:B------:R-:W-:Y:S01]  /*0170*/  UMOV UR4, 0x400 ;  /* 0x0000040000047882 */ /* 0x000fe20000000000 */
[----:B------:R-:W-:Y:S01]  /*0180*/  UMOV UR5, 0x1 ;  /* 0x0000000100057882 */ /* 0x000fe20000000000 */
[----:B------:R-:W-:Y:S01]  /*0190*/  UMOV UR6, 0x100 ;  /* 0x0000010000067882 */ /* 0x000fe20000000000 */
[----:B------:R-:W-:Y:S01]  /*01a0*/  ELECT P0, URZ, PT ;  /* 0x00000000003f782f */ /* 0x000fe20003800000 */
[----:B------:R-:W-:-:S04]  /*01b0*/  UIADD3 UR6, -UR6, 0x100000, URZ ;  /* 0x0010000006067890 */ /* 0x000fc8000fffe13f */
[----:B------:R-:W-:Y:S02]  /*01c0*/  USHF.L.U32 UR7, UR6, 0xb, URZ ;  /* 0x0000000b06077899 */ /* 0x000fe4000800063f */
[----:B------:R-:W-:Y:S02]  /*01d0*/  USHF.L.U32 UR6, UR6, 0x1, URZ ;  /* 0x0000000106067899 */ /* 0x000fe4000800063f */
[----:B0-----:R-:W-:Y:S02]  /*01e0*/  ULEA UR8, UR8, UR4, 0x18 ;  /* 0x0000000408087291 */ /* 0x001fe4000f8ec03f */
[----:B------:R-:W-:-:S04]  /*01f0*/  UIADD3 UR4, -UR5, 0x100000, URZ ;  /* 0x0010000005047890 */ /* 0x000fc8000fffe13f */
[----:B------:R-:W-:Y:S02]  /*0200*/  USHF.L.U32 UR5, UR4, 0xb, URZ ;  /* 0x0000000b04057899 */ /* 0x000fe4000800063f */
[----:B------:R-:W-:Y:S01]  /*0210*/  USHF.L.U32 UR4, UR4, 0x1, URZ ;  /* 0x0000000104047899 */ /* 0x000fe2000800063f */
[----:B------:R-:W0:Y:S11]  /*0220*/  FENCE.VIEW.ASYNC.S ;  /* 0x00000000000073c6 */ /* 0x000e360000000000 */
[----:B0-----:R0:W1:Y:S01]  /*0230*/  SYNCS.EXCH.64 URZ, [UR8], UR4 ;  /* 0x00000004083f75b2 */ /* 0x0010620008000100 */
[----:B------:R0:W2:Y:S01]  /*0240*/  SYNCS.EXCH.64 URZ, [UR8+0x20], UR6 ;  /* 0x00002006083f75b2 */ /* 0x0000a20008000100 */
[----:B------:R0:W3:Y:S01]  /*0250*/  SYNCS.EXCH.64 URZ, [UR8+0x8], UR4 ;  /* 0x00000804083f75b2 */ /* 0x0000e20008000100 */
[----:B------:R0:W4:Y:S01]  /*0260*/  SYNCS.EXCH.64 URZ, [UR8+0x28], UR6 ;  /* 0x00002806083f75b2 */ /* 0x0001220008000100 */
[----:B------:R0:W0:Y:S01]  /*0270*/  SYNCS.EXCH.64 URZ, [UR8+0x10], UR4 ;  /* 0x00001004083f75b2 */ /* 0x0000220008000100 */
[----:B------:R0:W0:Y:S01]  /*0280*/  SYNCS.EXCH.64 URZ, [UR8+0x30], UR6 ;  /* 0x00003006083f75b2 */ /* 0x0000220008000100 */
[----:B------:R0:W0:Y:S01]  /*0290*/  SYNCS.EXCH.64 URZ, [UR8+0x18], UR4 ;  /* 0x00001804083f75b2 */ /* 0x0000220008000100 */
[----:B------:R0:W0:Y:S01]  /*02a0*/  SYNCS.EXCH.64 URZ, [UR8+0x38], UR6 ;  /* 0x00003806083f75b2 */ /* 0x0000220008000100 */
[----:B------:R-:W-:Y:S01]  /*02b0*/  NOP ;  /* 0x0000000000007918 */ /* 0x000fe20000000000 */
.L_x_2:
[----:B------:R-:W5:Y:S01]  /*02c0*/  SHFL.IDX PT, R0, R0, RZ, 0x1f ;  /* 0x00001fff00007589 */ /* 0x000f6200000e0000 */
[----:B------:R-:W1:Y:S01]  /*02d0*/  LDC R2, c[0x0][0x65c] ;  /* 0x00019700ff027b82 */ /* 0x000e620000000800 */
[----:B------:R-:W-:Y:S02]  /*02e0*/  ELECT P0, URZ, PT ;  /* 0x00000000003f782f */ /* 0x000fe40003800000 */
[----:B------:R-:W-:Y:S01]  /*02f0*/  SHF.R.S32.HI R6, RZ, 0x1f, R5 ;  /* 0x0000001fff067819 */ /* 0x000fe20000011405 */
[----:B------:R-:W2:Y:S01]  /*0300*/  S2R R3, SR_CTAID.Y ;  /* 0x0000000000037919 */ /* 0x000ea20000002600 */
[----:B0-----:R-:W-:Y:S01]  /*0310*/  UMOV UR4, 0x20 ;  /* 0x0000002000047882 */ /* 0x001fe20000000000 */
[----:B------:R-:W-:Y:S01]  /*0320*/  ISETP.NE.AND P2, PT, R8, RZ, PT ;  /* 0x000000ff0800720c */ /* 0x000fe20003f45270 */
[----:B------:R-:W-:Y:S01]  /*0330*/  NOP ;  /* 0x0000000000007918 */ /* 0x000fe20000000000 */
[----:B------:R-:W0:Y:S01]  /*0340*/  S2R R4, SR_CTAID.X ;  /* 0x0000000000047919 */ /* 0x000e220000002500 */
[----:B------:R-:W-:Y:S01]  /*0350*/  LEA.HI R6, R6, R5, RZ, 0x2 ;  /* 0x0000000506067211 */ /* 0x000fe200078f10ff */
[----:B------:R-:W-:Y:S01]  /*0360*/  NOP ;  /* 0x0000000000007918 */ /* 0x000fe20000000000 */
[----:B-----5:R-:W-:-:S02]  /*0370*/  ISETP.NE.OR P0, PT, R0, RZ, !P0 ;  /* 0x000000ff0000720c */ /* 0x020fc40004705670 */
[----:B-1----:R-:W-:-:S04]  /*0380*/  ISETP.NE.AND P3, PT, R2, 0x1, PT ;  /* 0x000000010200780c */ /* 0x002fc80003f65270 */
[----:B------:R-:W-:Y:S02]  /*0390*/  P2R R0, PR, RZ, 0x8 ;  /* 0x00000008ff007803 */ /* 0x000fe40000000000 */
[----:B------:R-:W-:-:S05]  /*03a0*/  LOP3.LUT R0, R6, 0xfffffffc, RZ, 0xc0, !PT ;  /* 0xfffffffc06007812 */ /* 0x000fca00078ec0ff */
[----:B------:R-:W-:Y:S01]  /*03b0*/  VOTEU.ALL UP0, P0 ;  /* 0x00000000003f7886 */ /* 0x000fe20000000000 */
[----:B------:R-:W-:Y:S01]  /*03c0*/  IMAD.IADD R0, R5, 0x1, -R0 ;  /* 0x0000000105007824 */ /* 0x000fe200078e0a00 */
[----:B------:R-:W0:Y:S01]  /*03d0*/  @P3 LDC R17, c[0x0][0x10] ;  /* 0x00000400ff113b82 */ /* 0x000e220000000800 */
[----:B------:R-:W-:Y:S01]  /*03e0*/  VOTEU.ALL UP1, P0 ;  /* 0x00000000003f7886 */ /* 0x000fe20000020000 */
[----:B--2---:R-:W-:Y:S01]  /*03f0*/  @P3 IMAD.MOV.U32 R6, RZ, RZ, R3 ;  /* 0x000000ffff063224 */ /* 0x004fe200078e0003 */
[----:B------:R-:W-:Y:S01]  /*0400*/  @!UP0 UMOV UR6, 0x400 ;  /* 0x0000040000068882 */ /* 0x000fe20000000000 */
[----:B------:R-:W-:-:S04]  /*0410*/  @!UP0 UIADD3 UR4, -UR4, 0x100000, URZ ;  /* 0x0010000004048890 */ /* 0x000fc8000fffe13f */
[----:B------:R-:W-:Y:S02]  /*0420*/  @!UP0 USHF.L.U32 UR5, UR4, 0xb, URZ ;  /* 0x0000000b04058899 */ /* 0x000fe4000800063f */
[----:B------:R-:W-:Y:S01]  /*0430*/  @!UP0 USHF.L.U32 UR4, UR4, 0x1, URZ ;  /* 0x0000000104048899 */ /* 0x000fe2000800063f */
[----:B------:R-:W-:Y:S02]  /*0440*/  @P3 IMAD.MOV.U32 R7, RZ, RZ, RZ ;  /* 0x000000ffff073224 */ /* 0x000fe400078e00ff */
[----:B------:R-:W-:Y:S01]  /*0450*/  IMAD.MOV.U32 R5, RZ, RZ, RZ ;  /* 0x000000ffff057224 */ /* 0x000fe200078e00ff */
[----:B------:R-:W1:Y:S01]  /*0460*/  @!UP0 S2UR UR7, SR_CgaCtaId ;  /* 0x00000000000789c3 */ /* 0x000e620000008800 */
[----:B------:R-:W-:-:S07]  /*0470*/  @P3 IMAD.MOV.U32 R11, RZ, RZ, RZ ;  /* 0x000000ffff0b3224 */ /* 0x000fce00078e00ff */
[----:B------:R-:W2:Y:S01]  /*0480*/  @!P3 LDC R9, c[0x0][0xc] ;  /* 0x00000300ff09bb82 */ /* 0x000ea20000000800 */
[----:B0-----:R-:W-:-:S04]  /*0490*/  @P3 IMAD.WIDE.U32 R16, R4, R17, R6 ;  /* 0x0000001104103225 */ /* 0x001fc800078e0006 */
[----:B------:R-:W-:Y:S01]  /*04a0*/  @P3 IMAD.IADD R17, R17, 0x1, R11 ;  /* 0x0000000111113824 */ /* 0x000fe200078e020b */
[----:B-1----:R-:W-:Y:S01]  /*04b0*/  @!UP0 ULEA UR6, UR7, UR6, 0x18 ;  /* 0x0000000607068291 */ /* 0x002fe2000f8ec03f */
[----:B------:R-:W-:Y:S01]  /*04c0*/  VOTEU.ALL UP0, P0 ;  /* 0x00000000003f7886 */ /* 0x000fe20000000000 */
[----:B------:R-:W-:-:S04]  /*04d0*/  ISETP.NE.AND P0, PT, R0, 0x3, PT ;  /* 0x000000030000780c */ /* 0x000fc80003f05270 */
[----:B------:R-:W-:Y:S01]  /*04e0*/  ISETP.EQ.OR P0, PT, R0, RZ, !P0 ;  /* 0x000000ff0000720c */ /* 0x000fe20004702670 */
[----:B--2---:R-:W-:-:S03]  /*04f0*/  @!P3 IMAD.WIDE.U32 R6, R9, R3, R4 ;  /* 0x000000030906b225 */ /* 0x004fc600078e0004 */
[C---:B------:R-:W-:Y:S01]  /*0500*/  ISETP.EQ.AND P0, PT, R8.reuse, RZ, P0 ;  /* 0x000000ff0800720c */ /* 0x040fe20000702270 */
[----:B------:R-:W-:Y:S01]  /*0510*/  VIADD R8, R8, 0xffffffff ;  /* 0xffffffff08087836 */ /* 0x000fe20000000000 */
[----:B------:R-:W0:Y:S02]  /*0520*/  FENCE.VIEW.ASYNC.S ;  /* 0x00000000000073c6 */ /* 0x000e240000000000 */
[----:B0-----:R0:W3:Y:S01]  /*0530*/  @!UP0 SYNCS.EXCH.64 URZ, [UR6+0x50], UR4 ;  /* 0x00005004063f85b2 */ /* 0x0010e20008000100 */
[----:B------:R-:W-:Y:S01]  /*0540*/  @!P3 MOV R16, R6 ;  /* 0x000000060010b202 */ /* 0x000fe20000000f00 */
[----:B------:R-:W-:Y:S01]  /*0550*/  @!P3 IMAD.MOV.U32 R17, RZ, RZ, R7 ;  /* 0x000000ffff11b224 */ /* 0x000fe200078e0007 */
[----:B------:R-:W-:Y:S02]  /*0560*/  SEL R19, RZ, 0x1, !P0 ;  /* 0x00000001ff137807 */ /* 0x000fe40004000000 */
[----:B------:R-:W-:-:S04]  /*0570*/  ISETP.GE.U32.AND P1, PT, R8, 0x2, PT ;  /* 0x000000020800780c */ /* 0x000fc80003f26070 */
[----:B------:R-:W-:Y:S01]  /*0580*/  SEL R19, R19, 0x2, P1 ;  /* 0x0000000213137807 */ /* 0x000fe20000800000 */
[----:B------:R0:W3:Y:S01]  /*0590*/  @!UP1 SYNCS.EXCH.64 URZ, [UR6+0x58], UR4 ;  /* 0x00005804063f95b2 */ /* 0x0000e20008000100 */
[----:B------:R-:W-:Y:S01]  /*05a0*/  NOP ;  /* 0x0000000000007918 */ /* 0x000fe20000000000 */
[----:B---34-:R-:W-:Y:S06]  /*05b0*/  BAR.SYNC.DEFER_BLOCKING 0x0 ;  /* 0x0000000000007b1d */ /* 0x018fec0000010000 */
[----:B------:R-:W-:Y:S05]  /*05c0*/  @!P2 BRA `(.L_x_3) ;  /* 0x000000a40080a947 */ /* 0x000fea0003800000 */
[----:B------:R-:W-:-:S13]  /*05d0*/  ISETP.GT.U32.AND P0, PT, R8, 0x1, PT ;  /* 0x000000010800780c */ /* 0x000fda0003f04070 */
[----:B0-----:R-:W-:Y:S05]  /*05e0*/  @P0 EXIT ;  /* 0x000000000000094d */ /* 0x001fea0003800000 */
[----:B------:R-:W-:Y:S01]  /*05f0*/  ULDC.64 UR4, c[0x0][0x650] ;  /* 0x0001940000047ab9 */ /* 0x000fe20000000a00 */
[----:B------:R-:W-:Y:S01]  /*0600*/  PRMT R0, RZ, 0x7610, R0 ;  /* 0x00007610ff007816 */ /* 0x000fe20000000000 */
[----:B------:R-:W-:Y:S01]  /*0610*/  IMAD.MOV.U32 R152, RZ, RZ, -0x1 ;  /* 0xffffffffff987424 */ /* 0x000fe200078e00ff */
[----:B------:R-:W-:Y:S01]  /*0620*/  ISETP.GE.U32.AND P0, PT, R16, UR4, PT ;  /* 0x0000000410007c0c */ /* 0x000fe2000bf06070 */
[----:B------:R-:W-:Y:S02]  /*0630*/  IMAD.MOV.U32 R153, RZ, RZ, -0x1 ;  /* 0xffffffffff997424 */ /* 0x000fe400078e00ff */
[----:B------:R-:W-:Y:S01]  /*0640*/  IMAD.MOV.U32 R23, RZ, RZ, -0x1 ;  /* 0xffffffffff177424 */ /* 0x000fe200078e00ff */
[----:B------:R-:W-:-:S13]  /*0650*/  ISETP.GE.U32.AND.EX P0, PT, R17, UR5, PT, P0 ;  /* 0x0000000511007c0c */ /* 0x000fda000bf06100 */
[----:B------:R-:W-:Y:S05]  /*0660*/  @P0 BRA `(.L_x_4) ;  /* 0x0000000400540947 */ /* 0x000fea0003800000 */
[----:B------:R-:W0:Y:S01]  /*0670*/  LDC.64 R14, c[0x0][0x628] ;  /* 0x00018a00ff0e7b82 */ /* 0x000e220000000a00 */
[----:B------:R-:W-:Y:S02]  /*0680*/  IMAD.MOV.U32 R6, RZ, RZ, R16 ;  /* 0x000000ffff067224 */ /* 0x000fe400078e0010 */
[----:B------:R-:W-:-:S05]  /*0690*/  IMAD.MOV.U32 R7, RZ, RZ, R17 ;  /* 0x000000ffff077224 */ /* 0x000fca00078e0011 */
[----:B------:R-:W1:Y:S08]  /*06a0*/  LDC R0, c[0x0][0x630] ;  /* 0x00018c00ff007b82 */ /* 0x000e700000000800 */
[----:B------:R-:W2:Y:S01]  /*06b0*/  LDC.64 R20, c[0x0][0x620] ;  /* 0x00018800ff147b82 */ /* 0x000ea20000000a00 */
[----:B0-----:R-:W-:-:S04]  /*06c0*/  ISETP.NE.U32.AND P0, PT, R14, RZ, PT ;  /* 0x000000ff0e00720c */ /* 0x001fc80003f05070 */
[----:B------:R-:W-:-:S13]  /*06d0*/  ISETP.NE.AND.EX P0, PT, R15, RZ, PT, P0 ;  /* 0x000000ff0f00720c */ /* 0x000fda0003f05300 */
[----:B-12---:R-:W-:Y:S05]  /*06e0*/  @!P0 BRA `(.L_x_5) ;  /* 0x0000000000288947 */ /* 0x006fea0003800000 */
[----:B------:R-:W0:Y:S02]  /*06f0*/  LDC R11, c[0x0][0x634] ;  /* 0x00018d00ff0b7b82 */ /* 0x000e240000000800 */
[----:B0-----:R-:W-:-:S05]  /*0700*/  IADD3 R11, P0, R16, R11, RZ ;  /* 0x0000000b100b7210 */ /* 0x001fca0007f1e0ff */
[----:B------:R-:W-:-:S04]  /*0710*/  IMAD.X R13, RZ, RZ, R17, P0 ;  /* 0x000000ffff0d7224 */ /* 0x000fc800000e0611 */
[----:B------:R-:W-:-:S04]  /*0720*/  IMAD.WIDE.U32 R6, R13, R14, RZ ;  /* 0x0000000e0d067225 */ /* 0x000fc800078e00ff */
[----:B------:R-:W-:-:S04]  /*0730*/  IMAD.WIDE.U32 R8, P0, R11, R15, R6 ;  /* 0x0000000f0b087225 */ /* 0x000fc80007800006 */
[----:B------:R-:W-:Y:S01]  /*0740*/  IMAD.WIDE.U32 R6, R11, R14, RZ ;  /* 0x0000000e0b067225 */ /* 0x000fe200078e00ff */
[----:B------:R-:W-:-:S03]  /*0750*/  IADD3.X R11, RZ, RZ, RZ, P0, !PT ;  /* 0x000000ffff0b7210 */ /* 0x000fc600007fe4ff */
[----:B------:R-:W-:Y:S01]  /*0760*/  IMAD.MOV.U32 R10, RZ, RZ, R9 ;  /* 0x000000ffff0a7224 */ /* 0x000fe200078e0009 */
[----:B------:R-:W-:-:S05]  /*0770*/  IADD3 RZ, P0, R7, R8, RZ ;  /* 0x0000000807ff7210 */ /* 0x000fca0007f1e0ff */
[----:B------:R-:W-:-:S08]  /*0780*/  IMAD.WIDE.U32.X R6, R13, R15, R10, P0 ;  /* 0x0000000f0d067225 */ /* 0x000fd000000e040a */
.L_x_5:
[-CC-:B------:R-:W-:Y:S01]  /*0790*/  SHF.R.U64 R23, R6, R0.reuse, R7.reuse ;  /* 0x0000000006177219 */ /* 0x180fe20000001207 */
[----:B------:R-:W0:Y:S01]  /*07a0*/  LDC R10, c[0x0][0x618] ;  /* 0x00018600ff0a7b82 */ /* 0x000e220000000800 */
[----:B------:R-:W-:Y:S01]  /*07b0*/  SHF.R.U32.HI R5, RZ, R0, R7 ;  /* 0x00000000ff057219 */ /* 0x000fe20000011607 */
[----:B------:R-:W-:Y:S01]  /*07c0*/  ULDC UR4, c[0x0][0x150] ;  /* 0x0000540000047ab9 */ /* 0x000fe20000000800 */
[----:B------:R-:W-:Y:S02]  /*07d0*/  IADD3 R9, P0, RZ, -R23, RZ ;  /* 0x80000017ff097210 */ /* 0x000fe40007f1e0ff */
[----:B------:R-:W-:-:S03]  /*07e0*/  I2FP.F32.U32 R0, R4 ;  /* 0x0000000400007245 */ /* 0x000fc60000201000 */
[----:B------:R-:W1:Y:S01]  /*07f0*/  LDC.64 R28, c[0x0][0x640] ;  /* 0x00019000ff1c7b82 */ /* 0x000e620000000a00 */
[----:B------:R-:W-:Y:S02]  /*0800*/  IMAD.X R11, RZ, RZ, ~R5, P0 ;  /* 0x000000ffff0b7224 */ /* 0x000fe400000e0e05 */
[----:B------:R-:W-:Y:S01]  /*0810*/  FMUL R0, R0, UR4 ;  /* 0x0000000400007c20 */ /* 0x000fe20008400000 */
[----:B------:R-:W-:Y:S01]  /*0820*/  IMAD.WIDE.U32 R6, R9, R20, R16 ;  /* 0x0000001409067225 */ /* 0x000fe200078e0010 */
[----:B------:R-:W-:-:S03]  /*0830*/  ULDC UR4, c[0x0][0x154] ;  /* 0x0000550000047ab9 */ /* 0x000fc60000000800 */
[----:B------:R-:W-:Y:S01]  /*0840*/  IMAD R8, R11, R20, RZ ;  /* 0x000000140b087224 */ /* 0x000fe200078e02ff */
[----:B------:R-:W2:Y:S01]  /*0850*/  LDC R5, c[0x0][0x144] ;  /* 0x00005100ff057b82 */ /* 0x000ea20000000800 */
[----:B------:R-:W3:Y:S02]  /*0860*/  F2I.U32.TRUNC.NTZ R0, R0 ;  /* 0x0000000000007305 */ /* 0x000ee4000020f000 */
[----:B------:R-:W-:-:S04]  /*0870*/  IMAD R9, R9, R21, R8 ;  /* 0x0000001509097224 */ /* 0x000fc800078e0208 */
[----:B------:R-:W-:Y:S01]  /*0880*/  IMAD.IADD R7, R7, 0x1, R9 ;  /* 0x0000000107077824 */ /* 0x000fe200078e0209 */
[----:B------:R-:W4:Y:S01]  /*0890*/  LDC R12, c[0x0][0x608] ;  /* 0x00018200ff0c7b82 */ /* 0x000f220000000800 */
[----:B------:R-:W-:-:S03]  /*08a0*/  IMAD.MOV.U32 R9, RZ, RZ, -0x1 ;  /* 0xffffffffff097424 */ /* 0x000fc600078e00ff */
[-CC-:B0-----:R-:W-:Y:S02]  /*08b0*/  SHF.R.U64 R20, R6, R10.reuse, R7.reuse ;  /* 0x0000000a06147219 */ /* 0x181fe40000001207 */
[----:B------:R-:W-:Y:S02]  /*08c0*/  I2FP.F32.U32 R6, R3 ;  /* 0x0000000300067245 */ /* 0x000fe40000201000 */
[----:B------:R-:W0:Y:S01]  /*08d0*/  LDC R26, c[0x0][0x658] ;  /* 0x00019600ff1a7b82 */ /* 0x000e220000000800 */
[----:B-1----:R-:W-:Y:S01]  /*08e0*/  ISETP.NE.U32.AND P0, PT, R28, RZ, PT ;  /* 0x000000ff1c00720c */ /* 0x002fe20003f05070 */
[----:B---3--:R-:W-:Y:S01]  /*08f0*/  IMAD.MOV R8, RZ, RZ, -R0 ;  /* 0x000000ffff087224 */ /* 0x008fe200078e0a00 */
[----:B------:R-:W-:Y:S01]  /*0900*/  SHF.R.U32.HI R7, RZ, R10, R7 ;  /* 0x0000000aff077219 */ /* 0x000fe20000011607 */
[----:B------:R-:W-:Y:S01]  /*0910*/  FMUL R6, R6, UR4 ;  /* 0x0000000406067c20 */ /* 0x000fe20008400000 */
[----:B------:R-:W-:-:S03]  /*0920*/  ISETP.NE.AND.EX P0, PT, R29, RZ, PT, P0 ;  /* 0x000000ff1d00720c */ /* 0x000fc60003f05300 */
[----:B------:R-:W1:Y:S01]  /*0930*/  LDC R14, c[0x0][0x148] ;  /* 0x00005200ff0e7b82 */ /* 0x000e620000000800 */
[----:B--2---:R-:W-:-:S07]  /*0940*/  IMAD R0, R5, R8, R4 ;  /* 0x0000000805007224 */ /* 0x004fce00078e0204 */
[----:B------:R-:W2:Y:S01]  /*0950*/  LDC R24, c[0x0][0x600] ;  /* 0x00018000ff187b82 */ /* 0x000ea20000000800 */
[-CC-:B----4-:R-:W-:Y:S02]  /*0960*/  SHF.R.U64 R30, R20, R12.reuse, R7.reuse ;  /* 0x0000000c141e7219 */ /* 0x190fe40000001207 */
[----:B------:R-:W-:Y:S01]  /*0970*/  SHF.R.U32.HI R5, RZ, R12, R7 ;  /* 0x0000000cff057219 */ /* 0x000fe20000011607 */
[----:B------:R-:W-:Y:S01]  /*0980*/  IMAD.MOV.U32 R7, RZ, RZ, 0x1 ;  /* 0x00000001ff077424 */ /* 0x000fe200078e00ff */
[----:B------:R3:W4:Y:S03]  /*0990*/  F2I.U32.TRUNC.NTZ R12, R6 ;  /* 0x00000006000c7305 */ /* 0x000726000020f000 */
[----:B------:R-:W1:Y:S01]  /*09a0*/  LDC R15, c[0x0][0x648] ;  /* 0x00019200ff0f7b82 */ /* 0x000e620000000800 */
[-C--:B0-----:R-:W-:Y:S02]  /*09b0*/  SHF.L.U32 R4, R9, R26.reuse, RZ ;  /* 0x0000001a09047219 */ /* 0x081fe400000006ff */
[----:B------:R-:W-:-:S02]  /*09c0*/  SHF.R.U64 R32, R30, R26, R5 ;  /* 0x0000001a1e207219 */ /* 0x000fc40000001205 */
[----:B------:R-:W-:Y:S02]  /*09d0*/  LOP3.LUT R11, RZ, R4, RZ, 0x33, !PT ;  /* 0x00000004ff0b7212 */ /* 0x000fe400078e33ff */
[-C--:B------:R-:W-:Y:S01]  /*09e0*/  SHF.R.U32.HI R5, RZ, R26.reuse, R5 ;  /* 0x0000001aff057219 */ /* 0x080fe20000011605 */
[----:B------:R-:W0:Y:S01]  /*09f0*/  LDC R21, c[0x0][0x638] ;  /* 0x00018e00ff157b82 */ /* 0x000e220000000800 */
[----:B------:R-:W-:Y:S01]  /*0a00*/  SHF.L.U32 R10, R7, R26, RZ ;  /* 0x0000001a070a7219 */ /* 0x000fe200000006ff */
[----:B------:R-:W-:-:S06]  /*0a10*/  IMAD.MOV.U32 R4, RZ, RZ, R32 ;  /* 0x000000ffff047224 */ /* 0x000fcc00078e0020 */
[----:B------:R-:W0:Y:S01]  /*0a20*/  LDC R152, c[0x0][0x610] ;  /* 0x00018400ff987b82 */ /* 0x000e220000000800 */
[----:B---34-:R-:W-:Y:S05]  /*0a30*/  @!P0 BRA `(.L_x_6) ;  /* 0x0000000000288947 */ /* 0x018fea0003800000 */
[----:B------:R-:W3:Y:S02]  /*0a40*/  LDC R9, c[0x0][0x64c] ;  /* 0x00019300ff097b82 */ /* 0x000ee40000000800 */
[----:B---3--:R-:W-:-:S04]  /*0a50*/  IADD3 R9, P0, R32, R9, RZ ;  /* 0x0000000920097210 */ /* 0x008fc80007f1e0ff */
[----:B------:R-:W-:-:S05]  /*0a60*/  IADD3.X R13, RZ, R5, RZ, P0, !PT ;  /* 0x00000005ff0d7210 */ /* 0x000fca00007fe4ff */
[----:B------:R-:W-:-:S04]  /*0a70*/  IMAD.WIDE.U32 R4, R13, R28, RZ ;  /* 0x0000001c0d047225 */ /* 0x000fc800078e00ff */
[----:B------:R-:W-:-:S04]  /*0a80*/  IMAD.WIDE.U32 R6, P0, R9, R29, R4 ;  /* 0x0000001d09067225 */ /* 0x000fc80007800004 */
[----:B------:R-:W-:-:S04]  /*0a90*/  IMAD.WIDE.U32 R4, R9, R28, RZ ;  /* 0x0000001c09047225 */ /* 0x000fc800078e00ff */
[----:B------:R-:W-:Y:S01]  /*0aa0*/  IMAD.X R9, RZ, RZ, RZ, P0 ;  /* 0x000000ffff097224 */ /* 0x000fe200000e06ff */
[----:B------:R-:W-:Y:S01]  /*0ab0*/  IADD3 RZ, P0, R5, R6, RZ ;  /* 0x0000000605ff7210 */ /* 0x000fe20007f1e0ff */
[----:B------:R-:W-:-:S04]  /*0ac0*/  IMAD.MOV.U32 R8, RZ, RZ, R7 ;  /* 0x000000ffff087224 */ /* 0x000fc800078e0007 */
[----:B------:R-:W-:-:S08]  /*0ad0*/  IMAD.WIDE.U32.X R4, R13, R29, R8, P0 ;  /* 0x0000001d0d047225 */ /* 0x000fd000000e0408 */
.L_x_6:
[----:B-1----:R-:W-:Y:S01]  /*0ae0*/  SHF.R.U64 R4, R4, R15, R5 ;  /* 0x0000000f04047219 */ /* 0x002fe20000001205 */
[----:B--2---:R-:W-:Y:S01]  /*0af0*/  VIADD R5, R24, 0xffffffff ;  /* 0xffffffff18057836 */ /* 0x004fe20000000000 */
[----:B------:R-:W-:Y:S01]  /*0b00*/  LOP3.LUT R11, R30, R11, RZ, 0xc0, !PT ;  /* 0x0000000b1e0b7212 */ /* 0x000fe200078ec0ff */
[----:B------:R-:W-:Y:S02]  /*0b10*/  IMAD.MOV R12, RZ, RZ, -R12 ;  /* 0x000000ffff0c7224 */ /* 0x000fe400078e0a0c */
[----:B------:R-:W-:Y:S01]  /*0b20*/  IMAD.MOV R6, RZ, RZ, -R4 ;  /* 0x000000ffff067224 */ /* 0x000fe200078e0a04 */
[----:B------:R-:W-:Y:S01]  /*0b30*/  LOP3.LUT R5, R20, R5, RZ, 0xc0, !PT ;  /* 0x0000000514057212 */ /* 0x000fe200078ec0ff */
[----:B------:R-:W-:Y:S02]  /*0b40*/  @P3 IMAD R0, R14, R12, R3 ;  /* 0x0000000c0e003224 */ /* 0x000fe400078e0203 */
[----:B------:R-:W-:Y:S02]  /*0b50*/  IMAD R11, R10, R4, R11 ;  /* 0x000000040a0b7224 */ /* 0x000fe400078e020b */
[----:B0-----:R-:W-:-:S02]  /*0b60*/  IMAD R3, R6, R21, R32 ;  /* 0x0000001506037224 */ /* 0x001fc400078e0220 */
[----:B------:R-:W-:Y:S02]  /*0b70*/  IMAD R152, R11, R152, R0 ;  /* 0x000000980b987224 */ /* 0x000fe400078e0200 */
[----:B------:R-:W-:Y:S02]  /*0b80*/  IMAD R3, R3, R24, R5 ;  /* 0x0000001803037224 */ /* 0x000fe400078e0205 */
[----:B------:R-:W-:-:S03]  /*0b90*/  IMAD.MOV.U32 R0, RZ, RZ, 0x1 ;  /* 0x00000001ff007424 */ /* 0x000fc600078e00ff */
[----:B------:R-:W-:Y:S02]  /*0ba0*/  SEL R153, R3, R152, !P3 ;  /* 0x0000009803997207 */ /* 0x000fe40005800000 */
[----:B------:R-:W-:-:S07]  /*0bb0*/  SEL R152, R152, R3, !P3 ;  /* 0x0000000398987207 */ /* 0x000fce0005800000 */
.L_x_4:
[----:B------:R-:W-:-:S08]  /*0bc0*/  NOP ;  /* 0x0000000000007918 */ /* 0x000fd00000000000 */
[----:B------:R-:W0:Y:S02]  /*0bd0*/  USETMAXREG.TRY_ALLOC.CTAPOOL UP0, 0xe8 ;  /* 0x000000e8000079c8 */ /* 0x000e240008000600 */
[----:B0-----:R-:W-:-:S13]  /*0be0*/  PLOP3.LUT P0, PT, PT, PT, UP0, 0x80, 0x0 ;  /* 0x000000000000781c */ /* 0x001fda0003f0f008 */
[----:B------:R-:W-:Y:S05]  /*0bf0*/  @!P0 BRA `(.L_x_4) ;  /* 0xfffffffc00f08947 */ /* 0x000fea000383ffff */
[----:B------:R-:W-:Y:S01]  /*0c00*/  ULDC.64 UR4, c[0x0][0x598] ;  /* 0x0001660000047ab9 */ /* 0x000fe20000000a00 */
[----:B------:R-:W-:Y:S01]  /*0c10*/  ULDC.64 UR36, c[0x0][0x208] ;  /* 0x0000820000247ab9 */ /* 0x000fe20000000a00 */
[----:B------:R-:W-:-:S04]  /*0c20*/  ISETP.NE.U32.AND P0, PT, RZ, UR4, PT ;  /* 0x00000004ff007c0c */ /* 0x000fc8000bf05070 */
[----:B------:R-:W-:-:S13]  /*0c30*/  ISETP.NE.AND.EX P0, PT, RZ, UR5, PT, P0 ;  /* 0x00000005ff007c0c */ /* 0x000fda000bf05300 */
[----:B------:R-:W-:Y:S05]  /*0c40*/  @!P0 BRA `(.L_x_7) ;  /* 0x00000000001c8947 */ /* 0x000fea0003800000 */
[----:B------:R-:W0:Y:S02]  /*0c50*/  LDC.64 R4, c[0x0][0x598] ;  /* 0x00016600ff047b82 */ /* 0x000e240000000a00 */
[----:B0-----:R-:W2:Y:S02]  /*0c60*/  LDG.E.64 R4, desc[UR36][R4.64] ;  /* 0x0000002404047981 */ /* 0x001ea4000c1e1b00 */
[----:B--2---:R-:W-:-:S04]  /*0c70*/  ISETP.NE.U32.AND P0, PT, R4, RZ, PT ;  /* 0x000000ff0400720c */ /* 0x004fc80003f05070 */
[----:B------:R-:W-:-:S13]  /*0c80*/  ISETP.NE.AND.EX P0, PT, R5, RZ, PT, P0 ;  /* 0x000000ff0500720c */ /* 0x000fda0003f05300 */
[----:B------:R-:W-:Y:S05]  /*0c90*/  @!P0 BRA `(.L_x_7) ;  /* 0x0000000000088947 */ /* 0x000fea0003800000 */
[----:B------:R0:W5:Y:S01]  /*0ca0*/  LD.E R154, desc[UR36][R4.64] ;  /* 0x00000024049a7980 */ /* 0x000162000c101900 */
[----:B------:R-:W-:Y:S05]  /*0cb0*/  BRA `(.L_x_8) ;  /* 0x0000000000247947 */ /* 0x000fea0003800000 */
.L_x_7:
[----:B------:R-:W-:Y:S02]  /*0cc0*/  ULDC.64 UR4, c[0x0][0x588] ;  /* 0x0001620000047ab9 */ /* 0x000fe40000000a00 */
[----:B------:R-:W-:-:S04]  /*0cd0*/  ISETP.NE.U32.AND P0, PT, RZ, UR4, PT ;  /* 0x00000004ff007c0c */ /* 0x000fc8000bf05070 */
[----:B------:R-:W-:-:S13]  /*0ce0*/  ISETP.NE.AND.EX P0, PT, RZ, UR5, PT, P0 ;  /* 0x00000005ff007c0c */ /* 0x000fda000bf05300 */
[----:B------:R-:W-:Y:S05]  /*0cf0*/  @!P0 BRA `(.L_x_9) ;  /* 0x00000000000c8947 */ /* 0x000fea0003800000 */
[----:B------:R-:W0:Y:S02]  /*0d00*/  LDC.64 R154, c[0x0][0x588] ;  /* 0x00016200ff9a7b82 */ /* 0x000e240000000a00 */
[----:B0-----:R1:W5:Y:S01]  /*0d10*/  LDG.E R154, desc[UR36][R154.64] ;  /* 0x000000249a9a7981 */ /* 0x001362000c1e1900 */
[----:B------:R-:W-:Y:S05]  /*0d20*/  BRA `(.L_x_8) ;  /* 0x0000000000087947 */ /* 0x000fea0003800000 */
.L_x_9:
[----:B------:R-:W-:Y:S02]  /*0d30*/  ULDC UR4, c[0x0][0x580] ;  /* 0x0001600000047ab9 */ /* 0x000fe40000000800 */
[----:B------:R-:W-:-:S07]  /*0d40*/  IMAD.U32 R154, RZ, RZ, UR4 ;  /* 0x00000004ff9a7e24 */ /* 0x000fce000f8e00ff */
.L_x_8:
[----:B------:R-:W-:Y:S02]  /*0d50*/  ULDC.64 UR4, c[0x0][0x5a0] ;  /* 0x0001680000047ab9 */ /* 0x000fe40000000a00 */
[----:B------:R-:W-:-:S04]  /*0d60*/  ISETP.NE.U32.AND P0, PT, RZ, UR4, PT ;  /* 0x00000004ff007c0c */ /* 0x000fc8000bf05070 */
[----:B------:R-:W-:-:S13]  /*0d70*/  ISETP.NE.AND.EX P0, PT, RZ, UR5, PT, P0 ;  /* 0x00000005ff007c0c */ /* 0x000fda000bf05300 */
[----:B------:R-:W-:Y:S05]  /*0d80*/  @!P0 BRA `(.L_x_10) ;  /* 0x00000000001c8947 */ /* 0x000fea0003800000 */
[----:B0-----:R-:W0:Y:S02]  /*0d90*/  LDC.64 R4, c[0x0][0x5a0] ;  /* 0x00016800ff047b82 */ /* 0x001e240000000a00 */
[----:B0-----:R-:W2:Y:S02]  /*0da0*/  LDG.E.64 R4, desc[UR36][R4.64] ;  /* 0x0000002404047981 */ /* 0x001ea4000c1e1b00 */
[----:B--2---:R-:W-:-:S04]  /*0db0*/  ISETP.NE.U32.AND P0, PT, R4, RZ, PT ;  /* 0x000000ff0400720c */ /* 0x004fc80003f05070 */
[----:B------:R-:W-:-:S13]  /*0dc0*/  ISETP.NE.AND.EX P0, PT, R5, RZ, PT, P0 ;  /* 0x000000ff0500720c */ /* 0x000fda0003f05300 */
[----:B------:R-:W-:Y:S05]  /*0dd0*/  @!P0 BRA `(.L_x_10) ;  /* 0x0000000000088947 */ /* 0x000fea0003800000 */
[----:B-1----:R0:W5:Y:S01]  /*0de0*/  LD.E R155, desc[UR36][R4.64] ;  /* 0x00000024049b7980 */ /* 0x002162000c101900 */
[----:B------:R-:W-:Y:S05]  /*0df0*/  BRA `(.L_x_11) ;  /* 0x0000000000247947 */ /* 0x000fea0003800000 */
.L_x_10:
[----:B------:R-:W-:Y:S02]  /*0e00*/  ULDC.64 UR4, c[0x0][0x590] ;  /* 0x0001640000047ab9 */ /* 0x000fe40000000a00 */
[----:B------:R-:W-:-:S04]  /*0e10*/  ISETP.NE.U32.AND P0, PT, RZ, UR4, PT ;  /* 0x00000004ff007c0c */ /* 0x000fc8000bf05070 */
[----:B------:R-:W-:-:S13]  /*0e20*/  ISETP.NE.AND.EX P0, PT, RZ, UR5, PT, P0 ;  /* 0x00000005ff007c0c */ /* 0x000fda000bf05300 */
[----:B------:R-:W-:Y:S05]  /*0e30*/  @!P0 BRA `(.L_x_12) ;  /* 0x00000000000c8947 */ /* 0x000fea0003800000 */
[----:B0-----:R-:W1:Y:S02]  /*0e40*/  LDC.64 R4, c[0x0][0x590] ;  /* 0x00016400ff047b82 */ /* 0x001e640000000a00 */
[----:B-1----:R1:W5:Y:S01]  /*0e50*/  LDG.E R155, desc[UR36][R4.64] ;  /* 0x00000024049b7981 */ /* 0x002362000c1e1900 */
[----:B------:R-:W-:Y:S05]  /*0e60*/  BRA `(.L_x_11) ;  /* 0x0000000000087947 */ /* 0x000fea0003800000 */
.L_x_12:
[----:B------:R-:W-:Y:S02]  /*0e70*/  ULDC UR4, c[0x0][0x584] ;  /* 0x0001610000047ab9 */ /* 0x000fe40000000800 */
[----:B-1----:R-:W-:-:S07]  /*0e80*/  MOV R155, UR4 ;  /* 0x00000004009b7c02 */ /* 0x002fce0008000f00 */
.L_x_11:
[----:B------:R-:W-:-:S13]  /*0e90*/  LOP3.LUT P0, RZ, R0, 0xff, RZ, 0xc0, !PT ;  /* 0x000000ff00ff7812 */ /* 0x000fda000780c0ff */
[----:B------:R-:W-:Y:S05]  /*0ea0*/  @!P0 EXIT ;  /* 0x000000000000894d */ /* 0x000fea0003800000 */
[----:B------:R-:W-:Y:S01]  /*0eb0*/  ULDC UR4, c[0x0][0x28c] ;  /* 0x0000a30000047ab9 */ /* 0x000fe20000000800 */
[----:B------:R-:W-:Y:S01]  /*0ec0*/  LOP3.LUT R164, R19, 0x1, RZ, 0xfc, !PT ;  /* 0x0000000113a47812 */ /* 0x000fe200078efcff */
[----:B------:R-:W-:Y:S01]  /*0ed0*/  UIADD3 UR4, UR4, 0x3f, URZ ;  /* 0x0000003f04047890 */ /* 0x000fe2000fffe03f */
[----:B------:R-:W-:Y:S01]  /*0ee0*/  UMOV UR38, URZ ;  /* 0x0000003f00267c82 */ /* 0x000fe20008000000 */
[----:B------:R-:W-:Y:S02]  /*0ef0*/  UMOV UR39, URZ ;  /* 0x0000003f00277c82 */ /* 0x000fe40008000000 */
[----:B------:R-:W-:-:S04]  /*0f00*/  USHF.R.S32.HI UR5, URZ, 0x1f, UR4 ;  /* 0x0000001f3f057899 */ /* 0x000fc80008011404 */
[----:B------:R-:W-:-:S04]  /*0f10*/  ULEA.HI UR5, UR5, UR4, URZ, 0x6 ;  /* 0x0000000405057291 */ /* 0x000fc8000f8f303f */
[----:B------:R-:W-:-:S12]  /*0f20*/  USHF.R.S32.HI UR40, URZ, 0x6, UR5 ;  /* 0x000000063f287899 */ /* 0x000fd80008011405 */
.L_x_284:
[----:B------:R-:W-:Y:S01]  /*0f30*/  LOP3.LUT R0, R18, 0x80, RZ, 0xc0, !PT ;  /* 0x0000008012007812 */ /* 0x000fe200078ec0ff */
[----:B--2---:R-:W2:Y:S01]  /*0f40*/  S2UR UR7, SR_CgaCtaId ;  /* 0x00000000000779c3 */ /* 0x004ea20000008800 */
[----:B------:R-:W-:Y:S02]  /*0f50*/  UMOV UR6, 0x400 ;  /* 0x0000040000067882 */ /* 0x000fe40000000000 */
[----:B------:R-:W-:-:S06]  /*0f60*/  SHF.R.U32.HI R0, RZ, 0x7, R0 ;  /* 0x00000007ff007819 */ /* 0x000fcc0000011600 */
[----:B---3--:R-:W3:Y:S01]  /*0f70*/  SHFL.IDX PT, R0, R0, RZ, 0x1f ;  /* 0x00001fff00007589 */ /* 0x008ee200000e0000 */
[----:B--2---:R-:W-:Y:S01]  /*0f80*/  ULEA UR42, UR7, UR6, 0x18 ;  /* 0x00000006072a7291 */ /* 0x004fe2000f8ec03f */
[----:B---3--:R-:W-:-:S13]  /*0f90*/  R2UR UR4, R0 ;  /* 0x00000000000472ca */ /* 0x008fda00000e0000 */
[----:B------:R-:W-:-:S04]  /*0fa0*/  ULEA.HI UR5, UR4, UR4, URZ, 0x1 ;  /* 0x0000000404057291 */ /* 0x000fc8000f8f083f */
[----:B------:R-:W-:-:S04]  /*0fb0*/  ULOP3.LUT UR5, UR5, 0x7fffe, URZ, 0xc0, !UPT ;  /* 0x0007fffe05057892 */ /* 0x000fc8000f8ec03f */
[----:B------:R-:W-:-:S03]  /*0fc0*/  UIADD3 UR5, UR4, -UR5, URZ ;  /* 0x8000000504057290 */ /* 0x000fc6000fffe03f */
[----:B------:R-:W-:Y:S01]  /*0fd0*/  ULDC UR4, c[0x0][0x28c] ;  /* 0x0000a30000047ab9 */ /* 0x000fe20000000800 */
[----:B------:R-:W-:Y:S01]  /*0fe0*/  ULEA UR5, UR5, UR42, 0xd ;  /* 0x0000002a05057291 */ /* 0x000fe2000f8e683f */
[----:B------:R-:W-:-:S03]  /*0ff0*/  ISETP.LT.AND P0, PT, RZ, UR4, PT ;  /* 0x00000004ff007c0c */ /* 0x000fc6000bf01270 */
[----:B------:R-:W-:-:S04]  /*1000*/  UIADD3 UR5, UR5, 0x100, URZ ;  /* 0x0000010005057890 */ /* 0x000fc8000fffe03f */
[----:B------:R-:W-:-:S04]  /*1010*/  USHF.R.U32.HI UR5, URZ, 0x4, UR5 ;  /* 0x000000043f057899 */ /* 0x000fc80008011605 */
[----:B------:R-:W-:Y:S02]  /*1020*/  ULOP3.LUT UR41, UR5, 0x3fff, URZ, 0xc0, !UPT ;  /* 0x00003fff05297892 */ /* 0x000fe4000f8ec03f */
[----:B-1--45:R-:W-:Y:S10]  /*1030*/  @P0 BRA `(.L_x_13) ;  /* 0x0000000000400947 */ /* 0x032ff40003800000 */
[----:B------:R-:W-:Y:S01]  /*1040*/  MOV R0, 0x0 ;  /* 0x0000000000007802 */ /* 0x000fe20000000f00 */
[----:B------:R-:W-:Y:S01]  /*1050*/  ULDC.64 UR4, c[0x4][0x68] ;  /* 0x01001a0000047ab9 */ /* 0x000fe20000000a00 */
[----:B------:R-:W-:Y:S01]  /*1060*/  ULDC.64 UR6, c[0x4][0x8] ;  /* 0x0100020000067ab9 */ /* 0x000fe20000000a00 */
[----:B01----:R-:W-:Y:S01]  /*1070*/  IMAD.U32 R4, RZ, RZ, UR4 ;  /* 0x00000004ff047e24 */ /* 0x003fe2000f8e00ff */
[----:B------:R0:W1:Y:S01]  /*1080*/  LDC.64 R14, c[0x4][R0] ;  /* 0x01000000000e7b82 */ /* 0x0000620000000a00 */
[----:B------:R-:W-:Y:S01]  /*1090*/  IMAD.U32 R5, RZ, RZ, UR5 ;  /* 0x00000005ff057e24 */ /* 0x000fe2000f8e00ff */
[----:B------:R-:W-:Y:S01]  /*10a0*/  ULDC.64 UR4, c[0x4][0x70] ;  /* 0x01001c0000047ab9 */ /* 0x000fe20000000a00 */
[----:B------:R-:W-:Y:S01]  /*10b0*/  IMAD.U32 R10, RZ, RZ, UR6 ;  /* 0x00000006ff0a7e24 */ /* 0x000fe2000f8e00ff */
[----:B------:R-:W-:Y:S01]  /*10c0*/  MOV R12, 0x1 ;  /* 0x00000001000c7802 */ /* 0x000fe20000000f00 */
[----:B------:R-:W-:Y:S02]  /*10d0*/  IMAD.U32 R6, RZ, RZ, UR4 ;  /* 0x00000004ff067e24 */ /* 0x000fe4000f8e00ff */
[----:B------:R-:W-:-:S02]  /*10e0*/  IMAD.U32 R7, RZ, RZ, UR5 ;  /* 0x00000005ff077e24 */ /* 0x000fc4000f8e00ff */
[----:B------:R-:W-:Y:S02]  /*10f0*/  IMAD.U32 R11, RZ, RZ, UR7 ;  /* 0x00000007ff0b7e24 */ /* 0x000fe4000f8e00ff */
[----:B------:R-:W-:Y:S02]  /*1100*/  IMAD.MOV.U32 R8, RZ, RZ, 0x1e1 ;  /* 0x000001e1ff087424 */ /* 0x000fe400078e00ff */
[----:B0-----:R-:W-:-:S07]  /*1110*/  IMAD.MOV.U32 R13, RZ, RZ, RZ ;  /* 0x000000ffff0d7224 */ /* 0x001fce00078e00ff */
[----:B------:R-:W-:-:S07]  /*1120*/  LEPC R20, `(.L_x_13) ;  /* 0x000000001014794e */ /* 0x000fce0000000000 */
[----:B-1---5:R-:W-:Y:S05]  /*1130*/  CALL.ABS.NOINC R14 ;  /* 0x000000000e007343 */ /* 0x022fea0003c00000 */
.L_x_13:
[----:B------:R-:W-:-:S13]  /*1140*/  ISETP.NE.AND P0, PT, R164, 0x3, PT ;  /* 0x00000003a400780c */ /* 0x000fda0003f05270 */
[----:B------:R-:W-:Y:S05]  /*1150*/  @!P0 BRA `(.L_x_14) ;  /* 0x0000000000048947 */ /* 0x000fea0003800000 */
[----:B------:R-:W-:Y:S01]  /*1160*/  BPT.TRAP 0x1 ;  /* 0x000000040000795c */ /* 0x000fe20000300000 */
.L_x_14:
[----:B------:R-:W-:Y:S02]  /*1170*/  IMAD.U32 R3, RZ, RZ, UR39 ;  /* 0x00000027ff037e24 */ /* 0x000fe4000f8e00ff */
[----:B------:R-:W-:-:S03]  /*1180*/  IMAD.U32 R0, RZ, RZ, UR38 ;  /* 0x00000026ff007e24 */ /* 0x000fc6000f8e00ff */
[----:B------:R-:W-:Y:S02]  /*1190*/  LEA R3, R3, UR42, 0x3 ;  /* 0x0000002a03037c11 */ /* 0x000fe4000f8e18ff */
[----:B------:R-:W-:-:S04]  /*11a0*/  SHF.L.U32 R0, R0, 0x1f, RZ ;  /* 0x0000001f00007819 */ /* 0x000fc800000006ff */
[----:B------:R2:W3:Y:S01]  /*11b0*/  SYNCS.PHASECHK.TRANS64.TRYWAIT P1, [R3+URZ], R0 ;  /* 0x00000000030075a7 */ /* 0x0004e2000802017f */
[----:B------:R-:W-:Y:S05]  /*11c0*/  @!P0 BRA `(.L_x_15) ;  /* 0x0000000000048947 */ /* 0x000fea0003800000 */
[----:B------:R-:W-:Y:S01]  /*11d0*/  BPT.TRAP 0x1 ;  /* 0x000000040000795c */ /* 0x000fe20000300000 */
.L_x_15:
[----:B---3--:R-:W-:Y:S05]  /*11e0*/  @P1 BRA `(.L_x_16) ;  /* 0x0000000000081947 */ /* 0x008fea0003800000 */
[----:B------:R-:W3:Y:S02]  /*11f0*/  SYNCS.PHASECHK.TRANS64.TRYWAIT P1, [R3+URZ], R0 ;  /* 0x00000000030075a7 */ /* 0x000ee4000802017f */
[----:B---3--:R-:W-:Y:S05]  /*1200*/  @!P1 BRA `(.L_x_17) ;  /* 0x000000b000009947 */ /* 0x008fea0003800000 */
.L_x_16:
[----:B------:R-:W-:-:S04]  /*1210*/  UISETP.LT.AND UP0, UPT, UR40, 0x1, UPT ;  /* 0x000000012800788c */ /* 0x000fc8000bf01270 */
[----:B------:R-:W-:-:S04]  /*1220*/  USEL UR4, UR40, 0x1, UP0 ;  /* 0x0000000128047887 */ /* 0x000fc80008000000 */
[----:B------:R-:W-:-:S06]  /*1230*/  UIADD3 UR4, UR40, -UR4, URZ ;  /* 0x8000000428047290 */ /* 0x000fcc000fffe03f */
[----:B--23--:R-:W-:Y:S01]  /*1240*/  IMAD.U32 R0, RZ, RZ, UR4 ;  /* 0x00000004ff007e24 */ /* 0x00cfe2000f8e00ff */
[----:B------:R-:W-:Y:S05]  /*1250*/  WARPSYNC.ALL ;  /* 0x0000000000007948 */ /* 0x000fea0003800000 */
[----:B------:R-:W-:Y:S01]  /*1260*/  ISETP.GE.AND P1, PT, R0, 0x1, PT ;  /* 0x000000010000780c */ /* 0x000fe20003f26270 */
[----:B------:R-:W-:Y:S01]  /*1270*/  UIADD3 UR4, UR42, 0x20100, URZ ;  /* 0x000201002a047890 */ /* 0x000fe2000fffe03f */
[----:B------:R-:W-:Y:S01]  /*1280*/  WARPGROUP.ARRIVE ;  /* 0x00000000000079c5 */ /* 0x000fe20000000000 */
[----:B------:R-:W-:Y:S01]  /*1290*/  UMOV UR9, 0x40000040 ;  /* 0x4000004000097882 */ /* 0x000fe20000000000 */
[----:B------:R-:W-:Y:S01]  /*12a0*/  UMOV UR11, 0x40000040 ;  /* 0x40000040000b7882 */ /* 0x000fe20000000000 */
[----:B------:R-:W-:-:S04]  /*12b0*/  USHF.R.U32.HI UR4, URZ, 0x4, UR4 ;  /* 0x000000043f047899 */ /* 0x000fc80008011604 */
[----:B------:R-:W-:Y:S02]  /*12c0*/  ULOP3.LUT UR5, UR4, 0x3fff, URZ, 0xc0, !UPT ;  /* 0x00003fff04057892 */ /* 0x000fe4000f8ec03f */
[----:B------:R-:W-:Y:S02]  /*12d0*/  ULOP3.LUT UR4, UR41, 0x10000, URZ, 0xfc, !UPT ;  /* 0x0001000029047892 */ /* 0x000fe4000f8efc3f */
[----:B------:R-:W-:Y:S02]  /*12e0*/  ULOP3.LUT UR5, UR5, 0x10000, URZ, 0xfc, !UPT ;  /* 0x0001000005057892 */ /* 0x000fe4000f8efc3f */
[----:B------:R-:W-:Y:S02]  /*12f0*/  ULEA UR6, UR39, UR4, 0xb ;  /* 0x0000000427067291 */ /* 0x000fe4000f8e583f */
[----:B------:R-:W-:-:S05]  /*1300*/  ULEA UR7, UR39, UR5, 0xa ;  /* 0x0000000527077291 */ /* 0x000fca000f8e503f */
[----:B------:R-:W-:Y:S02]  /*1310*/  UMOV UR8, UR6 ;  /* 0x0000000600087c82 */ /* 0x000fe40008000000 */
[----:B------:R-:W-:Y:S02]  /*1320*/  UMOV UR10, UR7 ;  /* 0x00000007000a7c82 */ /* 0x000fe40008000000 */
[----:B------:R-:W-:Y:S01]  /*1330*/  HGMMA.64x128x16.F32 R88, gdesc[UR8], RZ, !UPT, gsb0 ;  /* 0x01e00000085879f0 */ /* 0x000fe2000c0008ff */
[----:B------:R-:W-:Y:S01]  /*1340*/  UIADD3 UR8, UR6, 0x400, URZ ;  /* 0x0000040006087890 */ /* 0x000fe2000fffe03f */
[----:B------:R-:W-:Y:S01]  /*1350*/  UMOV UR9, 0x40000040 ;  /* 0x4000004000097882 */ /* 0x000fe20000000000 */
[----:B------:R-:W-:Y:S02]  /*1360*/  WARPGROUP.DEPBAR.LE gsb0, 0x0 ;  /* 0x00008000000079c5 */ /* 0x000fe40000010000 */
[----:B------:R-:W-:-:S07]  /*1370*/  WARPGROUP.ARRIVE ;  /* 0x00000000000079c5 */ /* 0x000fce0000000000 */
[----:B------:R-:W-:Y:S01]  /*1380*/  HGMMA.64x128x16.F32 R24, gdesc[UR8], RZ, !UPT, gsb0 ;  /* 0x01e00000081879f0 */ /* 0x000fe2000c0008ff */
[----:B------:R-:W-:Y:S02]  /*1390*/  UIADD3 UR8, UR6, 0x2, URZ ;  /* 0x0000000206087890 */ /* 0x000fe4000fffe03f */
[----:B------:R-:W-:Y:S01]  /*13a0*/  UIADD3 UR10, UR7, 0x2, URZ ;  /* 0x00000002070a7890 */ /* 0x000fe2000fffe03f */
[----:B------:R-:W-:Y:S01]  /*13b0*/  UMOV UR9, 0x40000040 ;  /* 0x4000004000097882 */ /* 0x000fe20000000000 */
[----:B------:R-:W-:Y:S01]  /*13c0*/  UMOV UR11, 0x40000040 ;  /* 0x40000040000b7882 */ /* 0x000fe20000000000 */
[----:B------:R-:W-:Y:S02]  /*13d0*/  WARPGROUP.DEPBAR.LE gsb0, 0x0 ;  /* 0x00008000000079c5 */ /* 0x000fe40000010000 */
[----:B------:R-:W-:-:S06]  /*13e0*/  WARPGROUP.ARRIVE ;  /* 0x00000000000079c5 */ /* 0x000fcc0000000000 */
[----:B------:R-:W-:Y:S01]  /*13f0*/  HGMMA.64x128x16.F32 R88, gdesc[UR8], R88, gsb0 ;  /* 0x01e00000085879f0 */ /* 0x000fe20008000858 */
[----:B------:R-:W-:Y:S01]  /*1400*/  UIADD3 UR8, UR6, 0x402, URZ ;  /* 0x0000040206087890 */ /* 0x000fe2000fffe03f */
[----:B------:R-:W-:Y:S01]  /*1410*/  UMOV UR9, 0x40000040 ;  /* 0x4000004000097882 */ /* 0x000fe20000000000 */
[----:B------:R-:W-:Y:S02]  /*1420*/  WARPGROUP.DEPBAR.LE gsb0, 0x0 ;  /* 0x00008000000079c5 */ /* 0x000fe40000010000 */
[----:B------:R-:W-:-:S07]  /*1430*/  WARPGROUP.ARRIVE ;  /* 0x00000000000079c5 */ /* 0x000fce0000000000 */
[----:B------:R-:W-:Y:S01]  /*1440*/  HGMMA.64x128x16.F32 R24, gdesc[UR8], R24, gsb0 ;  /* 0x01e00000081879f0 */ /* 0x000fe20008000818 */
        /* <DEDUP_REMOVED lines=23> */
[----:B------:R-:W-:Y:S03]  /*15c0*/  HGMMA.64x128x16.F32 R24, gdesc[UR8], R24, gsb0 ;  /* 0x01e00000081879f0 */ /* 0x000fe60008000818 */
[----:B------:R-:W-:Y:S02]  /*15d0*/  WARPGROUP.DEPBAR.LE gsb0, 0x0 ;  /* 0x00008000000079c5 */ /* 0x000fe40000010000 */
[----:B------:R-:W-:Y:S05]  /*15e0*/  @!P1 BRA `(.L_x_18) ;  /* 0x0000000400689947 */ /* 0x000fea0003800000 */
[----:B------:R-:W-:-:S04]  /*15f0*/  UIADD3 UR6, UR39, 0x1, URZ ;  /* 0x0000000127067890 */ /* 0x000fc8000fffe03f */
[----:B------:R-:W-:-:S04]  /*1600*/  UISETP.NE.AND UP0, UPT, UR6, 0x4, UPT ;  /* 0x000000040600788c */ /* 0x000fc8000bf05270 */
[----:B------:R-:W-:Y:S02]  /*1610*/  USEL UR7, URZ, 0x1, UP0 ;  /* 0x000000013f077887 */ /* 0x000fe40008000000 */
[----:B------:R-:W-:Y:S02]  /*1620*/  USEL UR6, UR6, URZ, UP0 ;  /* 0x0000003f06067287 */ /* 0x000fe40008000000 */
[----:B------:R-:W-:-:S06]  /*1630*/  ULOP3.LUT UR7, UR38, UR7, URZ, 0x3c, !UPT ;  /* 0x0000000726077292 */ /* 0x000fcc000f8e3c3f */
[----:B01----:R-:W-:Y:S01]  /*1640*/  IMAD.U32 R5, RZ, RZ, UR7 ;  /* 0x00000007ff057e24 */ /* 0x003fe2000f8e00ff */
[----:B------:R-:W-:-:S06]  /*1650*/  UMOV UR7, UR39 ;  /* 0x0000002700077c82 */ /* 0x000fcc0008000000 */
.L_x_25:
[----:B01----:R-:W-:Y:S05]  /*1660*/  @!P0 BRA `(.L_x_19) ;  /* 0x0000000000048947 */ /* 0x003fea0003800000 */
[----:B------:R-:W-:Y:S01]  /*1670*/  BPT.TRAP 0x1 ;  /* 0x000000040000795c */ /* 0x000fe20000300000 */
.L_x_19:
[----:B------:R-:W0:Y:S01]  /*1680*/  S2UR UR9, SR_CgaCtaId ;  /* 0x00000000000979c3 */ /* 0x000e220000008800 */
[----:B------:R-:W-:Y:S01]  /*1690*/  UMOV UR8, 0x400 ;  /* 0x0000040000087882 */ /* 0x000fe20000000000 */
[----:B------:R-:W-:Y:S01]  /*16a0*/  SHF.L.U32 R3, R5, 0x1f, RZ ;  /* 0x0000001f05037819 */ /* 0x000fe200000006ff */
[----:B0-----:R-:W-:-:S04]  /*16b0*/  ULEA UR14, UR9, UR8, 0x18 ;  /* 0x00000008090e7291 */ /* 0x001fc8000f8ec03f */
[----:B------:R-:W-:-:S09]  /*16c0*/  ULEA UR8, UR6, UR14, 0x3 ;  /* 0x0000000e06087291 */ /* 0x000fd2000f8e183f */
[----:B------:R0:W1:Y:S01]  /*16d0*/  SYNCS.PHASECHK.TRANS64.TRYWAIT P1, [UR8], R3 ;  /* 0x00000003ff0075a7 */ /* 0x0000620008020148 */
[----:B------:R-:W-:Y:S05]  /*16e0*/  @!P0 BRA `(.L_x_20) ;  /* 0x0000000000048947 */ /* 0x000fea0003800000 */
[----:B------:R-:W-:Y:S01]  /*16f0*/  BPT.TRAP 0x1 ;  /* 0x000000040000795c */ /* 0x000fe20000300000 */
.L_x_20:
[----:B-1----:R-:W-:Y:S05]  /*1700*/  @P1 BRA `(.L_x_21) ;  /* 0x0000000000081947 */ /* 0x002fea0003800000 */
[----:B------:R-:W1:Y:S02]  /*1710*/  SYNCS.PHASECHK.TRANS64.TRYWAIT P1, [UR8], R3 ;  /* 0x00000003ff0075a7 */ /* 0x000e640008020148 */
[----:B-1----:R-:W-:Y:S05]  /*1720*/  @!P1 BRA `(.L_x_22) ;  /* 0x000000a800cc9947 */ /* 0x002fea0003800000 */
.L_x_21:
[----:B------:R-:W-:Y:S01]  /*1730*/  ULEA UR12, UR6, UR4, 0xb ;  /* 0x00000004060c7291 */ /* 0x000fe2000f8e583f */
[----:B------:R-:W-:Y:S01]  /*1740*/  WARPGROUP.ARRIVE ;  /* 0x00000000000079c5 */ /* 0x000fe20000000000 */
[----:B------:R-:W-:Y:S01]  /*1750*/  ULEA UR13, UR6, UR5, 0xa ;  /* 0x00000005060d7291 */ /* 0x000fe2000f8e503f */
[----:B------:R-:W-:Y:S01]  /*1760*/  UMOV UR9, 0x40000040 ;  /* 0x4000004000097882 */ /* 0x000fe20000000000 */
[----:B------:R-:W-:-:S03]  /*1770*/  UMOV UR11, 0x40000040 ;  /* 0x40000040000b7882 */ /* 0x000fc60000000000 */
[----:B------:R-:W-:Y:S02]  /*1780*/  UMOV UR8, UR12 ;  /* 0x0000000c00087c82 */ /* 0x000fe40008000000 */
[----:B------:R-:W-:Y:S02]  /*1790*/  UMOV UR10, UR13 ;  /* 0x0000000d000a7c82 */ /* 0x000fe40008000000 */
        /* <DEDUP_REMOVED lines=44> */
[----:B------:R-:W-:Y:S01]  /*1a60*/  BPT.TRAP 0x1 ;  /* 0x000000040000795c */ /* 0x000fe20000300000 */
.L_x_23:
[----:B------:R-:W-:Y:S01]  /*1a70*/  ULEA UR8, UR7, UR14, 0x3 ;  /* 0x0000000e07087291 */ /* 0x000fe2000f8e183f */
[----:B------:R-:W-:-:S03]  /*1a80*/  ISETP.GT.U32.AND P1, PT, R19, 0x1, PT ;  /* 0x000000011300780c */ /* 0x000fc60003f24070 */
[----:B------:R-:W-:-:S04]  /*1a90*/  UIADD3 UR8, UR8, 0x20, URZ ;  /* 0x0000002008087890 */ /* 0x000fc8000fffe03f */
[----:B------:R-:W-:-:S09]  /*1aa0*/  UPRMT UR8, URZ, 0x654, UR8 ;  /* 0x000006543f087896 */ /* 0x000fd20008000008 */
[----:B------:R-:W-:Y:S01]  /*1ab0*/  SYNCS.ARRIVE.TRANS64.RED.A1T0 RZ, [UR8], RZ ;  /* 0x000000ffffff79a7 */ /* 0x000fe20008100408 */
[----:B------:R-:W-:Y:S05]  /*1ac0*/  @P1 BRA `(.L_x_24) ;  /* 0x0000000000041947 */ /* 0x000fea0003800000 */
[----:B------:R-:W-:Y:S01]  /*1ad0*/  BPT.TRAP 0x1 ;  /* 0x000000040000795c */ /* 0x000fe20000300000 */
.L_x_24:
[----:B------:R-:W-:Y:S01]  /*1ae0*/  UIADD3 UR6, UR6, 0x1, URZ ;  /* 0x0000000106067890 */ /* 0x000fe2000fffe03f */
[C---:B------:R-:W-:Y:S01]  /*1af0*/  ISETP.GT.AND P1, PT, R0.reuse, 0x1, PT ;  /* 0x000000010000780c */ /* 0x040fe20003f24270 */
[----:B------:R-:W-:Y:S01]  /*1b00*/  UIADD3 UR7, UR7, 0x1, URZ ;  /* 0x0000000107077890 */ /* 0x000fe2000fffe03f */
[----:B------:R-:W-:Y:S01]  /*1b10*/  VIADD R0, R0, 0xffffffff ;  /* 0xffffffff00007836 */ /* 0x000fe20000000000 */
[----:B------:R-:W-:Y:S02]  /*1b20*/  UISETP.NE.AND UP0, UPT, UR6, 0x4, UPT ;  /* 0x000000040600788c */ /* 0x000fe4000bf05270 */
[----:B------:R-:W-:Y:S02]  /*1b30*/  UISETP.NE.AND UP1, UPT, UR7, 0x4, UPT ;  /* 0x000000040700788c */ /* 0x000fe4000bf25270 */
[----:B------:R-:W-:Y:S02]  /*1b40*/  USEL UR8, URZ, 0x1, UP0 ;  /* 0x000000013f087887 */ /* 0x000fe40008000000 */
[----:B------:R-:W-:-:S02]  /*1b50*/  USEL UR6, UR6, URZ, UP0 ;  /* 0x0000003f06067287 */ /* 0x000fc40008000000 */
[----:B------:R-:W-:Y:S02]  /*1b60*/  USEL UR7, UR7, URZ, UP1 ;  /* 0x0000003f07077287 */ /* 0x000fe40008800000 */
[----:B------:R-:W-:Y:S01]  /*1b70*/  LOP3.LUT R5, R5, UR8, RZ, 0x3c, !PT ;  /* 0x0000000805057c12 */ /* 0x000fe2000f8e3cff */
[----:B------:R-:W-:Y:S09]  /*1b80*/  @P1 BRA `(.L_x_25) ;  /* 0xfffffff800b41947 */ /* 0x000ff2000383ffff */
.L_x_18:
[----:B------:R-:W2:Y:S02]  /*1b90*/  LDC R0, c[0x0][0x28c] ;  /* 0x0000a300ff007b82 */ /* 0x000ea40000000800 */
[----:B--2---:R-:W-:-:S13]  /*1ba0*/  ISETP.GE.AND P1, PT, R0, 0x1, PT ;  /* 0x000000010000780c */ /* 0x004fda0003f26270 */
[----:B------:R-:W-:Y:S05]  /*1bb0*/  @!P1 BRA `(.L_x_26) ;  /* 0x0000000000409947 */ /* 0x000fea0003800000 */
[----:B------:R-:W-:Y:S05]  /*1bc0*/  @!P0 BRA `(.L_x_27) ;  /* 0x0000000000048947 */ /* 0x000fea0003800000 */
[----:B------:R-:W-:Y:S01]  /*1bd0*/  BPT.TRAP 0x1 ;  /* 0x000000040000795c */ /* 0x000fe20000300000 */
.L_x_27:
[----:B------:R-:W2:Y:S01]  /*1be0*/  S2UR UR6, SR_CgaCtaId ;  /* 0x00000000000679c3 */ /* 0x000ea20000008800 */
[----:B------:R-:W-:Y:S01]  /*1bf0*/  UISETP.LT.AND UP0, UPT, UR40, 0x1, UPT ;  /* 0x000000012800788c */ /* 0x000fe2000bf01270 */
[----:B------:R-:W-:Y:S01]  /*1c00*/  ISETP.GT.U32.AND P0, PT, R19, 0x1, PT ;  /* 0x000000011300780c */ /* 0x000fe20003f04070 */
[----:B------:R-:W-:Y:S02]  /*1c10*/  UMOV UR5, 0x400 ;  /* 0x0000040000057882 */ /* 0x000fe40000000000 */
[----:B------:R-:W-:-:S04]  /*1c20*/  USEL UR4, UR40, 0x1, UP0 ;  /* 0x0000000128047887 */ /* 0x000fc80008000000 */
[----:B------:R-:W-:-:S04]  /*1c30*/  UIADD3 UR4, UR39, UR40, -UR4 ;  /* 0x0000002827047290 */ /* 0x000fc8000fffe804 */
[----:B------:R-:W-:-:S04]  /*1c40*/  USHF.L.U32 UR4, UR4, 0x3, URZ ;  /* 0x0000000304047899 */ /* 0x000fc8000800063f */
[----:B------:R-:W-:Y:S02]  /*1c50*/  ULOP3.LUT UR4, UR4, 0x18, URZ, 0xc0, !UPT ;  /* 0x0000001804047892 */ /* 0x000fe4000f8ec03f */
[----:B--2---:R-:W-:-:S04]  /*1c60*/  ULEA UR5, UR6, UR5, 0x18 ;  /* 0x0000000506057291 */ /* 0x004fc8000f8ec03f */
[----:B------:R-:W-:-:S04]  /*1c70*/  UIADD3 UR4, UR5, 0x20, UR4 ;  /* 0x0000002005047890 */ /* 0x000fc8000fffe004 */
[----:B------:R-:W-:-:S09]  /*1c80*/  UPRMT UR4, URZ, 0x654, UR4 ;  /* 0x000006543f047896 */ /* 0x000fd20008000004 */
[----:B------:R-:W-:Y:S01]  /*1c90*/  SYNCS.ARRIVE.TRANS64.RED.A1T0 RZ, [UR4], RZ ;  /* 0x000000ffffff79a7 */ /* 0x000fe20008100404 */
[----:B------:R-:W-:Y:S05]  /*1ca0*/  @P0 BRA `(.L_x_26) ;  /* 0x0000000000040947 */ /* 0x000fea0003800000 */
[----:B------:R-:W-:Y:S01]  /*1cb0*/  BPT.TRAP 0x1 ;  /* 0x000000040000795c */ /* 0x000fe20000300000 */
.L_x_26:
[----:B------:R-:W2:Y:S01]  /*1cc0*/  LDC R6, c[0x0][0x288] ;  /* 0x0000a200ff067b82 */ /* 0x000ea20000000800 */
[----:B01----:R-:W-:Y:S01]  /*1cd0*/  SHF.R.U32.HI R3, RZ, 0x2, R18 ;  /* 0x00000002ff037819 */ /* 0x003fe20000011612 */
[----:B------:R-:W-:Y:S01]  /*1ce0*/  UIADD3 UR39, UR40, UR39, URZ ;  /* 0x0000002728277290 */ /* 0x000fe2000fffe03f */
[----:B------:R-:W-:Y:S01]  /*1cf0*/  LOP3.LUT R4, R18, 0x60, RZ, 0xc0, !PT ;  /* 0x0000006012047812 */ /* 0x000fe200078ec0ff */
[----:B------:R-:W-:Y:S01]  /*1d00*/  IMAD.SHL.U32 R13, R153, 0x80, RZ ;  /* 0x00000080990d7824 */ /* 0x000fe200078e00ff */
[----:B------:R-:W-:Y:S01]  /*1d10*/  LOP3.LUT R0, R22, 0x1, RZ, 0xc0, !PT ;  /* 0x0000000116007812 */ /* 0x000fe200078ec0ff */
[----:B------:R-:W-:Y:S01]  /*1d20*/  USHF.R.U32.HI UR4, URZ, 0x2, UR39 ;  /* 0x000000023f047899 */ /* 0x000fe20008011627 */
[----:B------:R-:W-:Y:S01]  /*1d30*/  LOP3.LUT R3, R3, 0x7, RZ, 0xc0, !PT ;  /* 0x0000000703037812 */ /* 0x000fe200078ec0ff */
[----:B------:R-:W-:Y:S01]  /*1d40*/  IMAD.SHL.U32 R15, R152, 0x100, RZ ;  /* 0x00000100980f7824 */ /* 0x000fe200078e00ff */
[----:B------:R-:W-:Y:S01]  /*1d50*/  SHF.R.U32.HI R10, RZ, 0x1, R4 ;  /* 0x00000001ff0a7819 */ /* 0x000fe20000011604 */
[----:B------:R-:W-:Y:S01]  /*1d60*/  ULOP3.LUT UR4, UR4, 0x1, URZ, 0xc0, !UPT ;  /* 0x0000000104047892 */ /* 0x000fe2000f8ec03f */
[----:B------:R-:W-:Y:S01]  /*1d70*/  SHF.L.U32 R4, R0, 0x6, RZ ;  /* 0x0000000600047819 */ /* 0x000fe200000006ff */
[----:B------:R-:W-:Y:S01]  /*1d80*/  ULDC UR8, c[0x0][0x284] ;  /* 0x0000a10000087ab9 */ /* 0x000fe20000000800 */
[--C-:B------:R-:W-:Y:S01]  /*1d90*/  IADD3 R5, RZ, -R10, -R3.reuse ;  /* 0x8000000aff057210 */ /* 0x100fe20007ffe803 */
[----:B------:R-:W-:Y:S01]  /*1da0*/  UISETP.GT.U32.AND UP1, UPT, UR39, 0x3, UPT ;  /* 0x000000032700788c */ /* 0x000fe2000bf24070 */
[----:B------:R-:W-:Y:S01]  /*1db0*/  LOP3.LUT R3, R4, 0x40, R3, 0xe2, !PT ;  /* 0x0000004004037812 */ /* 0x000fe200078ee203 */
[----:B------:R-:W-:Y:S01]  /*1dc0*/  UISETP.NE.U32.AND UP0, UPT, UR4, 0x1, UPT ;  /* 0x000000010400788c */ /* 0x000fe2000bf05070 */
[----:B------:R-:W-:Y:S01]  /*1dd0*/  LOP3.LUT R4, R18, 0x3, RZ, 0xc0, !PT ;  /* 0x0000000312047812 */ /* 0x000fe200078ec0ff */
[----:B------:R-:W-:Y:S01]  /*1de0*/  ULDC.64 UR6, c[0x0][0x5d0] ;  /* 0x0001740000067ab9 */ /* 0x000fe20000000a00 */
[----:B------:R-:W-:Y:S01]  /*1df0*/  SHF.R.S32.HI R21, RZ, 0x1f, R23 ;  /* 0x0000001fff157819 */ /* 0x000fe20000011417 */
[----:B------:R-:W-:Y:S01]  /*1e00*/  UISETP.LT.U32.AND UP1, UPT, UR40, 0x4, UP1 ;  /* 0x000000042800788c */ /* 0x000fe20008f21070 */
[----:B------:R-:W-:Y:S01]  /*1e10*/  IMAD.WIDE R8, R152, 0x100, RZ ;  /* 0x0000010098087825 */ /* 0x000fe200078e02ff */
[----:B------:R-:W-:Y:S01]  /*1e20*/  UISETP.GT.U32.AND UP0, UPT, UR40, 0x3, !UP0 ;  /* 0x000000032800788c */ /* 0x000fe2000c704070 */
[----:B--2---:R-:W-:-:S02]  /*1e30*/  ISETP.GE.AND P0, PT, R13, R6, PT ;  /* 0x000000060d00720c */ /* 0x004fc40003f06270 */
[----:B------:R-:W-:Y:S01]  /*1e40*/  IMAD R12, R4, -0x2, R6 ;  /* 0xfffffffe040c7824 */ /* 0x000fe200078e0206 */
[----:B------:R-:W-:Y:S01]  /*1e50*/  USEL UR5, URZ, 0x1, !UP1 ;  /* 0x000000013f057887 */ /* 0x000fe2000c800000 */
[----:B------:R-:W-:Y:S01]  /*1e60*/  IMAD.SHL.U32 R6, R18, 0x2, RZ ;  /* 0x0000000212067824 */ /* 0x000fe200078e00ff */
[----:B------:R-:W-:Y:S01]  /*1e70*/  ISETP.GE.OR P0, PT, R15, UR8, P0 ;  /* 0x000000080f007c0c */ /* 0x000fe20008706670 */
[----:B------:R-:W-:Y:S01]  /*1e80*/  IMAD R4, R21, UR6, RZ ;  /* 0x0000000615047c24 */ /* 0x000fe2000f8e02ff */
[----:B------:R-:W-:Y:S01]  /*1e90*/  USEL UR4, URZ, 0x1, !UP0 ;  /* 0x000000013f047887 */ /* 0x000fe2000c000000 */
[----:B------:R-:W-:Y:S01]  /*1ea0*/  IMAD R0, R0, -0x40, R5 ;  /* 0xffffffc000007824 */ /* 0x000fe200078e0205 */
[----:B------:R-:W-:Y:S01]  /*1eb0*/  LOP3.LUT R6, R13, 0x6, R6, 0xf8, !PT ;  /* 0x000000060d067812 */ /* 0x000fe200078ef806 */
[----:B------:R-:W-:Y:S01]  /*1ec0*/  IMAD R11, R23, UR7, R4 ;  /* 0x00000007170b7c24 */ /* 0x000fe2000f8e0204 */
[----:B------:R-:W-:Y:S01]  /*1ed0*/  LOP3.LUT R153, R8, R3, R10, 0xfe, !PT ;  /* 0x0000000308997212 */ /* 0x000fe200078efe0a */
[----:B------:R-:W-:Y:S01]  /*1ee0*/  ULOP3.LUT UR39, UR39, 0x3, URZ, 0xc0, !UPT ;  /* 0x0000000327277892 */ /* 0x000fe2000f8ec03f */
[----:B------:R-:W-:Y:S01]  /*1ef0*/  SHF.R.S32.HI R7, RZ, 0x1f, R6 ;  /* 0x0000001fff077819 */ /* 0x000fe20000011406 */
[----:B------:R-:W-:Y:S01]  /*1f00*/  ULOP3.LUT UR38, UR4, UR38, UR5, 0x96, !UPT ;  /* 0x0000002604267292 */ /* 0x000fe2000f8e9605 */
[----:B------:R-:W-:Y:S01]  /*1f10*/  IADD3 R3, -R15, UR8, R0 ;  /* 0x000000080f037c10 */ /* 0x000fe2000fffe100 */
[----:B------:R-:W-:-:S02]  /*1f20*/  IMAD.IADD R0, R12, 0x1, -R13 ;  /* 0x000000010c007824 */ /* 0x000fc400078e0a0d */
[----:B------:R-:W-:-:S04]  /*1f30*/  IMAD.WIDE.U32 R4, R23, UR6, R6 ;  /* 0x0000000617047c25 */ /* 0x000fc8000f8e0006 */
[----:B------:R-:W-:Y:S01]  /*1f40*/  IMAD.IADD R11, R5, 0x1, R11 ;  /* 0x00000001050b7824 */ /* 0x000fe200078e020b */
[----:B------:R-:W-:Y:S01]  /*1f50*/  MOV R10, R4 ;  /* 0x00000004000a7202 */ /* 0x000fe20000000f00 */
[----:B------:R-:W-:Y:S01]  /*1f60*/  IMAD.MOV.U32 R152, RZ, RZ, -0x1 ;  /* 0xffffffffff987424 */ /* 0x000fe200078e00ff */
[----:B------:R-:W-:Y:S06]  /*1f70*/  @P0 BRA `(.L_x_28) ;  /* 0x00000084006c0947 */ /* 0x000fec0003800000 */
[----:B------:R-:W0:Y:S01]  /*1f80*/  LDC.64 R4, c[0x0][0x5c8] ;  /* 0x00017200ff047b82 */ /* 0x000e220000000a00 */
[----:B-----5:R-:W-:Y:S01]  /*1f90*/  FSETP.NEU.AND P0, PT, R155, RZ, PT ;  /* 0x000000ff9b00720b */ /* 0x020fe20003f0d000 */
[----:B------:R-:W-:Y:S01]  /*1fa0*/  BSSY B0, `(.L_x_28) ;  /* 0x0000858000007945 */ /* 0x000fe20003800000 */
[----:B------:R-:W-:-:S04]  /*1fb0*/  ISETP.GT.AND P3, PT, R3, RZ, PT ;  /* 0x000000ff0300720c */ /* 0x000fc80003f64270 */
[----:B------:R-:W-:Y:S01]  /*1fc0*/  ISETP.GT.AND P1, PT, R0, RZ, P3 ;  /* 0x000000ff0000720c */ /* 0x000fe20001f24270 */
[-C--:B0-----:R-:W-:Y:S02]  /*1fd0*/  IMAD R12, R9, R4.reuse, RZ ;  /* 0x00000004090c7224 */ /* 0x081fe400078e02ff */
[----:B------:R-:W-:-:S04]  /*1fe0*/  IMAD.WIDE.U32 R166, R153, R4, R10 ;  /* 0x0000000499a67225 */ /* 0x000fc800078e000a */
[----:B------:R-:W-:-:S04]  /*1ff0*/  IMAD R11, R153, R5, R12 ;  /* 0x00000005990b7224 */ /* 0x000fc800078e020c */
[----:B------:R-:W-:Y:S01]  /*2000*/  IMAD.IADD R169, R167, 0x1, R11 ;  /* 0x00000001a7a97824 */ /* 0x000fe200078e020b */
[----:B------:R-:W-:Y:S06]  /*2010*/  @!P0 BRA `(.L_x_29) ;  /* 0x00000060000c8947 */ /* 0x000fec0003800000 */
[----:B------:R-:W0:Y:S01]  /*2020*/  LDC.64 R12, c[0x0][0x5b8] ;  /* 0x00016e00ff0c7b82 */ /* 0x000e220000000a00 */
[----:B------:R-:W-:-:S07]  /*2030*/  ULDC.64 UR4, c[0x0][0x5c0] ;  /* 0x0001700000047ab9 */ /* 0x000fce0000000a00 */
[----:B------:R-:W1:Y:S08]  /*2040*/  LDC.64 R14, c[0x0][0x5b0] ;  /* 0x00016c00ff0e7b82 */ /* 0x000e700000000a00 */
[----:B------:R-:W2:Y:S01]  /*2050*/  LDC.64 R10, c[0x0][0x5a8] ;  /* 0x00016a00ff0a7b82 */ /* 0x000ea20000000a00 */
[----:B0-----:R-:W-:-:S04]  /*2060*/  IMAD R20, R21, R12, RZ ;  /* 0x0000000c15147224 */ /* 0x001fc800078e02ff */
[C---:B------:R-:W-:Y:S02]  /*2070*/  IMAD R13, R23.reuse, R13, R20 ;  /* 0x0000000d170d7224 */ /* 0x040fe400078e0214 */
[----:B------:R-:W-:-:S04]  /*2080*/  IMAD.WIDE.U32 R20, R23, R12, R6 ;  /* 0x0000000c17147225 */ /* 0x000fc800078e0006 */
[----:B-1----:R-:W-:Y:S02]  /*2090*/  IMAD R156, R9, R14, RZ ;  /* 0x0000000e099c7224 */ /* 0x002fe400078e02ff */
[----:B------:R-:W-:Y:S02]  /*20a0*/  IMAD.IADD R157, R21, 0x1, R13 ;  /* 0x00000001159d7824 */ /* 0x000fe400078e020d */
[----:B------:R-:W-:Y:S02]  /*20b0*/  IMAD R167, R153, R15, R156 ;  /* 0x0000000f99a77224 */ /* 0x000fe400078e029c */
[----:B------:R-:W-:-:S04]  /*20c0*/  IMAD.MOV.U32 R156, RZ, RZ, R20 ;  /* 0x000000ffff9c7224 */ /* 0x000fc800078e0014 */
[----:B------:R-:W-:-:S04]  /*20d0*/  IMAD.WIDE.U32 R158, R153, R14, R156 ;  /* 0x0000000e999e7225 */ /* 0x000fc800078e009c */
[----:B------:R-:W-:Y:S01]  /*20e0*/  IMAD.IADD R159, R159, 0x1, R167 ;  /* 0x000000019f9f7824 */ /* 0x000fe200078e02a7 */
[----:B--2---:R-:W-:-:S04]  /*20f0*/  LEA R160, P0, R158, R10, 0x1 ;  /* 0x0000000a9ea07211 */ /* 0x004fc800078008ff */
[----:B------:R-:W-:-:S05]  /*2100*/  LEA.HI.X R161, R158, R11, R159, 0x1, P0 ;  /* 0x0000000b9ea17211 */ /* 0x000fca00000f0c9f */
[----:B------:R-:W2:Y:S01]  /*2110*/  @P1 LDG.E.LTC128B.U16 R165, desc[UR36][R160.64] ;  /* 0x00000024a0a51981 */ /* 0x000ea2000c1e1520 */
[----:B------:R-:W-:Y:S01]  /*2120*/  IMAD.WIDE.U32 R162, R153, R14, R6 ;  /* 0x0000000e99a27225 */ /* 0x000fe200078e0006 */
[----:B------:R-:W-:Y:S01]  /*2130*/  ISETP.GT.AND P2, PT, R0, 0x1, P3 ;  /* 0x000000010000780c */ /* 0x000fe20001f44270 */
[----:B------:R-:W-:Y:S02]  /*2140*/  BSSY B1, `(.L_x_30) ;  /* 0x0000012000017945 */ /* 0x000fe40003800000 */
[----:B------:R-:W-:Y:S02]  /*2150*/  IMAD.IADD R163, R167, 0x1, R163 ;  /* 0x00000001a7a37824 */ /* 0x000fe400078e02a3 */
[----:B------:R-:W-:-:S04]  /*2160*/  IMAD.WIDE.U32 R162, R23, R12, R162 ;  /* 0x0000000c17a27225 */ /* 0x000fc800078e00a2 */
[----:B--2---:R-:W-:-:S05]  /*2170*/  HADD2.F32 R158, -RZ, R165.H0_H0 ;  /* 0x200000a5ff9e7230 */ /* 0x004fca0000004100 */
[----:B------:R-:W-:Y:S01]  /*2180*/  FMUL R159, R158, R155 ;  /* 0x0000009b9e9f7220 */ /* 0x000fe20000400000 */
[----:B------:R-:W-:-:S03]  /*2190*/  LEA R158, P0, R166, UR4, 0x1 ;  /* 0x00000004a69e7c11 */ /* 0x000fc6000f8008ff */
[----:B------:R-:W-:Y:S01]  /*21a0*/  FFMA R159, R88, R154, R159 ;  /* 0x0000009a589f7223 */ /* 0x000fe2000000009f */
[----:B------:R-:W-:-:S04]  /*21b0*/  IMAD.IADD R88, R13, 0x1, R163 ;  /* 0x000000010d587824 */ /* 0x000fc800078e02a3 */
[----:B------:R-:W-:Y:S02]  /*21c0*/  F2FP.F16.F32.PACK_AB R161, RZ, R159 ;  /* 0x0000009fffa1723e */ /* 0x000fe400000000ff */
[----:B------:R-:W-:Y:S02]  /*21d0*/  LEA.HI.X R159, R166, UR5, R169, 0x1, P0 ;  /* 0x00000005a69f7c11 */ /* 0x000fe400080f0ca9 */
[----:B------:R-:W-:Y:S02]  /*21e0*/  PRMT R163, R161, 0x7610, R163 ;  /* 0x00007610a1a37816 */ /* 0x000fe400000000a3 */
[----:B------:R-:W-:-:S03]  /*21f0*/  LEA R160, P0, R162, R10, 0x1 ;  /* 0x0000000aa2a07211 */ /* 0x000fc600078008ff */
[----:B------:R0:W-:Y:S01]  /*2200*/  @P1 STG.E.U16 desc[UR36][R158.64], R163 ;  /* 0x000000a39e001986 */ /* 0x0001e2000c101524 */
[----:B------:R-:W-:Y:S02]  /*2210*/  LEA.HI.X R161, R162, R11, R88, 0x1, P0 ;  /* 0x0000000ba2a17211 */ /* 0x000fe400000f0c58 */
[C---:B------:R-:W-:Y:S02]  /*2220*/  SHF.L.U32 R162, R14.reuse, 0x3, RZ ;  /* 0x000000030ea27819 */ /* 0x040fe400000006ff */
[----:B0-----:R-:W-:Y:S01]  /*2230*/  SHF.L.U64.HI R163, R14, 0x3, R15 ;  /* 0x000000030ea37819 */ /* 0x001fe2000001020f */
[----:B------:R-:W-:Y:S06]  /*2240*/  @!P2 BRA `(.L_x_31) ;  /* 0x000000000004a947 */ /* 0x000fec0003800000 */
[----:B------:R0:W5:Y:S02]  /*2250*/  LDG.E.LTC128B.U16 R165, desc[UR36][R160.64+0x2] ;  /* 0x00000224a0a57981 */ /* 0x000164000c1e1520 */
.L_x_31:
[----:B------:R-:W-:Y:S05]  /*2260*/  BSYNC B1 ;  /* 0x0000000000017941 */ /* 0x000fea0003800000 */
.L_x_30:
[----:B-----5:R-:W-:Y:S01]  /*2270*/  HADD2.F32 R88, -RZ, R165.H0_H0 ;  /* 0x200000a5ff587230 */ /* 0x020fe20000004100 */
[----:B------:R-:W-:Y:S01]  /*2280*/  ISETP.GT.AND P0, PT, R3, 0x8, PT ;  /* 0x000000080300780c */ /* 0x000fe20003f04270 */
[----:B------:R-:W-:Y:S01]  /*2290*/  IMAD.WIDE.U32 R170, R153, R14, R162 ;  /* 0x0000000e99aa7225 */ /* 0x000fe200078e00a2 */
[----:B------:R-:W-:-:S03]  /*22a0*/  PRMT R172, R165, 0x7610, R172 ;  /* 0x00007610a5ac7816 */ /* 0x000fc600000000ac */
[----:B------:R-:W-:Y:S01]  /*22b0*/  FMUL R88, R88, R155 ;  /* 0x0000009b58587220 */ /* 0x000fe20000400000 */
[----:B------:R-:W-:Y:S01]  /*22c0*/  IMAD.IADD R169, R167, 0x1, R171 ;  /* 0x00000001a7a97824 */ /* 0x000fe200078e02ab */
[----:B------:R-:W-:Y:S02]  /*22d0*/  IADD3 R166, P4, R20, R170, RZ ;  /* 0x000000aa14a67210 */ /* 0x000fe40007f9e0ff */
[----:B------:R-:W-:Y:S01]  /*22e0*/  FFMA R89, R89, R154, R88 ;  /* 0x0000009a59597223 */ /* 0x000fe20000000058 */
[----:B------:R-:W-:Y:S02]  /*22f0*/  ISETP.GT.AND P1, PT, R0, RZ, P0 ;  /* 0x000000ff0000720c */ /* 0x000fe40000724270 */
[----:B------:R-:W-:Y:S01]  /*2300*/  IMAD.X R167, R169, 0x1, R157, P4 ;  /* 0x00000001a9a77824 */ /* 0x000fe200020e069d */
[----:B------:R-:W-:Y:S02]  /*2310*/  LEA R88, P4, R166, R10, 0x1 ;  /* 0x0000000aa6587211 */ /* 0x000fe400078808ff */
[----:B------:R-:W-:-:S02]  /*2320*/  F2FP.F16.F32.PACK_AB R168, RZ, R89 ;  /* 0x00000059ffa8723e */ /* 0x000fc400000000ff */
[----:B------:R-:W-:Y:S02]  /*2330*/  LEA.HI.X R89, R166, R11, R167, 0x1, P4 ;  /* 0x0000000ba6597211 */ /* 0x000fe400020f0ca7 */
[----:B------:R-:W-:-:S05]  /*2340*/  PRMT R171, R168, 0x7610, R171 ;  /* 0x00007610a8ab7816 */ /* 0x000fca00000000ab */
[----:B------:R1:W-:Y:S04]  /*2350*/  @P2 STG.E.U16 desc[UR36][R158.64+0x2], R171 ;  /* 0x000002ab9e002986 */ /* 0x0003e8000c101524 */
[----:B------:R2:W3:Y:S01]  /*2360*/  @P1 LDG.E.LTC128B.U16 R172, desc[UR36][R88.64] ;  /* 0x0000002458ac1981 */ /* 0x0004e2000c1e1520 */
[----:B------:R-:W-:Y:S01]  /*2370*/  IMAD.SHL.U32 R165, R4, 0x10, RZ ;  /* 0x0000001004a57824 */ /* 0x000fe200078e00ff */
[----:B------:R-:W-:Y:S01]  /*2380*/  IADD3 R170, P2, R6, R170, RZ ;  /* 0x000000aa06aa7210 */ /* 0x000fe20007f5e0ff */
[----:B------:R-:W-:Y:S03]  /*2390*/  BSSY B1, `(.L_x_32) ;  /* 0x0000011000017945 */ /* 0x000fe60003800000 */
[----:B------:R-:W-:Y:S01]  /*23a0*/  IADD3 R168, P4, R165, R158, RZ ;  /* 0x0000009ea5a87210 */ /* 0x000fe20007f9e0ff */
[----:B-1----:R-:W-:Y:S01]  /*23b0*/  IMAD.X R171, R7, 0x1, R169, P2 ;  /* 0x0000000107ab7824 */ /* 0x002fe200010e06a9 */
[----:B------:R-:W-:Y:S01]  /*23c0*/  ISETP.GT.AND P2, PT, R0, 0x1, P0 ;  /* 0x000000010000780c */ /* 0x000fe20000744270 */
[----:B------:R-:W-:-:S03]  /*23d0*/  IMAD.WIDE.U32 R170, R23, R12, R170 ;  /* 0x0000000c17aa7225 */ /* 0x000fc600078e00aa */
[----:B--2---:R-:W-:Y:S01]  /*23e0*/  LEA R88, P5, R170, R10, 0x1 ;  /* 0x0000000aaa587211 */ /* 0x004fe200078a08ff */
[----:B---3--:R-:W-:-:S05]  /*23f0*/  HADD2.F32 R166, -RZ, R172.H0_H0 ;  /* 0x200000acffa67230 */ /* 0x008fca0000004100 */
[----:B------:R-:W-:Y:S01]  /*2400*/  FMUL R167, R166, R155 ;  /* 0x0000009ba6a77220 */ /* 0x000fe20000400000 */
[----:B------:R-:W-:-:S03]  /*2410*/  IMAD.IADD R166, R13, 0x1, R171 ;  /* 0x000000010da67824 */ /* 0x000fc600078e02ab */
[----:B------:R-:W-:Y:S01]  /*2420*/  FFMA R90, R90, R154, R167 ;  /* 0x0000009a5a5a7223 */ /* 0x000fe200000000a7 */
[----:B------:R-:W-:Y:S02]  /*2430*/  SHF.L.U64.HI R167, R4, 0x4, R5 ;  /* 0x0000000404a77819 */ /* 0x000fe40000010205 */
[----:B------:R-:W-:Y:S02]  /*2440*/  LEA.HI.X R89, R170, R11, R166, 0x1, P5 ;  /* 0x0000000baa597211 */ /* 0x000fe400028f0ca6 */
[----:B------:R-:W-:Y:S01]  /*2450*/  F2FP.F16.F32.PACK_AB R90, RZ, R90 ;  /* 0x0000005aff5a723e */ /* 0x000fe200000000ff */
[----:B------:R-:W-:-:S05]  /*2460*/  IMAD.X R169, R167, 0x1, R159, P4 ;  /* 0x00000001a7a97824 */ /* 0x000fca00020e069f */
[----:B------:R1:W-:Y:S01]  /*2470*/  @P1 STG.E.U16 desc[UR36][R168.64], R90 ;  /* 0x0000005aa8001986 */ /* 0x0003e2000c101524 */
[----:B------:R-:W-:Y:S05]  /*2480*/  @!P2 BRA `(.L_x_33) ;  /* 0x000000000004a947 */ /* 0x000fea0003800000 */
[----:B------:R2:W5:Y:S02]  /*2490*/  LDG.E.LTC128B.U16 R172, desc[UR36][R88.64+0x2] ;  /* 0x0000022458ac7981 */ /* 0x000564000c1e1520 */
.L_x_33:
[----:B------:R-:W-:Y:S05]  /*24a0*/  BSYNC B1 ;  /* 0x0000000000017941 */ /* 0x000fea0003800000 */
.L_x_32:
[----:B-1---5:R-:W-:Y:S01]  /*24b0*/  HADD2.F32 R90, -RZ, R172.H0_H0 ;  /* 0x200000acff5a7230 */ /* 0x022fe20000004100 */
[----:B------:R-:W-:Y:S01]  /*24c0*/  ISETP.GT.AND P1, PT, R0, 0x8, P3 ;  /* 0x000000080000780c */ /* 0x000fe20001f24270 */
[----:B------:R-:W-:Y:S03]  /*24d0*/  BSSY B1, `(.L_x_34) ;  /* 0x000000a000017945 */ /* 0x000fe60003800000 */
[----:B------:R-:W-:-:S04]  /*24e0*/  FMUL R90, R90, R155 ;  /* 0x0000009b5a5a7220 */ /* 0x000fc80000400000 */
[----:B------:R-:W-:Y:S01]  /*24f0*/  FFMA R90, R91, R154, R90 ;  /* 0x0000009a5b5a7223 */ /* 0x000fe2000000005a */
[----:B------:R-:W-:-:S04]  /*2500*/  @P2 IMAD.MOV.U32 R91, RZ, RZ, R169 ;  /* 0x000000ffff5b2224 */ /* 0x000fc800078e00a9 */
[----:B------:R-:W-:-:S04]  /*2510*/  F2FP.F16.F32.PACK_AB R90, RZ, R90 ;  /* 0x0000005aff5a723e */ /* 0x000fc800000000ff */
[----:B------:R-:W-:Y:S02]  /*2520*/  PRMT R166, R90, 0x7610, R166 ;  /* 0x000076105aa67816 */ /* 0x000fe400000000a6 */
[----:B------:R-:W-:-:S05]  /*2530*/  @P2 MOV R90, R168 ;  /* 0x000000a8005a2202 */ /* 0x000fca0000000f00 */
[----:B------:R1:W-:Y:S01]  /*2540*/  @P2 STG.E.U16 desc[UR36][R90.64+0x2], R166 ;  /* 0x000002a65a002986 */ /* 0x0003e2000c101524 */
[----:B------:R-:W-:Y:S05]  /*2550*/  @!P1 BRA `(.L_x_35) ;  /* 0x0000000000049947 */ /* 0x000fea0003800000 */
[----:B------:R3:W5:Y:S02]  /*2560*/  LDG.E.LTC128B.U16 R172, desc[UR36][R160.64+0x10] ;  /* 0x00001024a0ac7981 */ /* 0x000764000c1e1520 */
.L_x_35:
[----:B------:R-:W-:Y:S05]  /*2570*/  BSYNC B1 ;  /* 0x0000000000017941 */ /* 0x000fea0003800000 */
.L_x_34:
[----:B-1---5:R-:W-:Y:S01]  /*2580*/  HADD2.F32 R90, -RZ, R172.H0_H0 ;  /* 0x200000acff5a7230 */ /* 0x022fe20000004100 */
[----:B------:R-:W-:Y:S01]  /*2590*/  ISETP.GT.AND P2, PT, R0, 0x9, P3 ;  /* 0x000000090000780c */ /* 0x000fe20001f44270 */
[----:B------:R-:W-:Y:S03]  /*25a0*/  BSSY B1, `(.L_x_36) ;  /* 0x000000a000017945 */ /* 0x000fe60003800000 */
[----:B------:R-:W-:Y:S01]  /*25b0*/  FMUL R91, R90, R155 ;  /* 0x0000009b5a5b7220 */ /* 0x000fe20000400000 */
[----:B------:R-:W-:-:S03]  /*25c0*/  @P1 IMAD.MOV.U32 R90, RZ, RZ, R158 ;  /* 0x000000ffff5a1224 */ /* 0x000fc600078e009e */
[----:B------:R-:W-:-:S05]  /*25d0*/  FFMA R91, R92, R154, R91 ;  /* 0x0000009a5c5b7223 */ /* 0x000fca000000005b */
[----:B------:R-:W-:-:S04]  /*25e0*/  F2FP.F16.F32.PACK_AB R91, RZ, R91 ;  /* 0x0000005bff5b723e */ /* 0x000fc800000000ff */
[----:B------:R-:W-:Y:S01]  /*25f0*/  PRMT R92, R91, 0x7610, R92 ;  /* 0x000076105b5c7816 */ /* 0x000fe2000000005c */
[----:B------:R-:W-:-:S05]  /*2600*/  @P1 IMAD.MOV.U32 R91, RZ, RZ, R159 ;  /* 0x000000ffff5b1224 */ /* 0x000fca00078e009f */
[----:B------:R1:W-:Y:S01]  /*2610*/  @P1 STG.E.U16 desc[UR36][R90.64+0x10], R92 ;  /* 0x0000105c5a001986 */ /* 0x0003e2000c101524 */
[----:B------:R-:W-:Y:S05]  /*2620*/  @!P2 BRA `(.L_x_37) ;  /* 0x000000000004a947 */ /* 0x000fea0003800000 */
[----:B------:R4:W5:Y:S02]  /*2630*/  LDG.E.LTC128B.U16 R172, desc[UR36][R160.64+0x12] ;  /* 0x00001224a0ac7981 */ /* 0x000964000c1e1520 */
.L_x_37:
[----:B------:R-:W-:Y:S05]  /*2640*/  BSYNC B1 ;  /* 0x0000000000017941 */ /* 0x000fea0003800000 */
.L_x_36:
[----:B-1---5:R-:W-:Y:S01]  /*2650*/  HADD2.F32 R90, -RZ, R172.H0_H0 ;  /* 0x200000acff5a7230 */ /* 0x022fe20000004100 */
[----:B------:R-:W-:Y:S01]  /*2660*/  ISETP.GT.AND P1, PT, R0, 0x8, P0 ;  /* 0x000000080000780c */ /* 0x000fe20000724270 */
[----:B------:R-:W-:Y:S01]  /*2670*/  @P2 IMAD.MOV.U32 R91, RZ, RZ, R159 ;  /* 0x000000ffff5b2224 */ /* 0x000fe200078e009f */
[----:B------:R-:W-:Y:S02]  /*2680*/  BSSY B1, `(.L_x_38) ;  /* 0x0000009000017945 */ /* 0x000fe40003800000 */
[----:B------:R-:W-:-:S04]  /*2690*/  FMUL R90, R90, R155 ;  /* 0x0000009b5a5a7220 */ /* 0x000fc80000400000 */
[----:B------:R-:W-:-:S05]  /*26a0*/  FFMA R90, R93, R154, R90 ;  /* 0x0000009a5d5a7223 */ /* 0x000fca000000005a */
[----:B------:R-:W-:-:S04]  /*26b0*/  F2FP.F16.F32.PACK_AB R90, RZ, R90 ;  /* 0x0000005aff5a723e */ /* 0x000fc800000000ff */
[----:B------:R-:W-:Y:S01]  /*26c0*/  PRMT R92, R90, 0x7610, R92 ;  /* 0x000076105a5c7816 */ /* 0x000fe2000000005c */
[----:B------:R-:W-:-:S05]  /*26d0*/  @P2 IMAD.MOV.U32 R90, RZ, RZ, R158 ;  /* 0x000000ffff5a2224 */ /* 0x000fca00078e009e */
[----:B------:R1:W-:Y:S01]  /*26e0*/  @P2 STG.E.U16 desc[UR36][R90.64+0x12], R92 ;  /* 0x0000125c5a002986 */ /* 0x0003e2000c101524 */
[----:B------:R-:W-:Y:S05]  /*26f0*/  @!P1 BRA `(.L_x_39) ;  /* 0x0000000000049947 */ /* 0x000fea0003800000 */
[----:B------:R0:W5:Y:S02]  /*2700*/  LDG.E.LTC128B.U16 R172, desc[UR36][R88.64+0x10] ;  /* 0x0000102458ac7981 */ /* 0x000164000c1e1520 */
.L_x_39:
[----:B------:R-:W-:Y:S05]  /*2710*/  BSYNC B1 ;  /* 0x0000000000017941 */ /* 0x000fea0003800000 */
.L_x_38:
[----:B-1---5:R-:W-:Y:S01]  /*2720*/  HADD2.F32 R90, -RZ, R172.H0_H0 ;  /* 0x200000acff5a7230 */ /* 0x022fe20000004100 */
[----:B------:R-:W-:Y:S01]  /*2730*/  ISETP.GT.AND P2, PT, R0, 0x9, P0 ;  /* 0x000000090000780c */ /* 0x000fe20000744270 */
[----:B------:R-:W-:Y:S03]  /*2740*/  BSSY B1, `(.L_x_40) ;  /* 0x000000a000017945 */ /* 0x000fe60003800000 */
[----:B------:R-:W-:Y:S01]  /*2750*/  FMUL R91, R90, R155 ;  /* 0x0000009b5a5b7220 */ /* 0x000fe20000400000 */
[----:B------:R-:W-:-:S03]  /*2760*/  @P1 IMAD.MOV.U32 R90, RZ, RZ, R168 ;  /* 0x000000ffff5a1224 */ /* 0x000fc600078e00a8 */
[----:B------:R-:W-:-:S05]  /*2770*/  FFMA R91, R94, R154, R91 ;  /* 0x0000009a5e5b7223 */ /* 0x000fca000000005b */
[----:B------:R-:W-:-:S04]  /*2780*/  F2FP.F16.F32.PACK_AB R91, RZ, R91 ;  /* 0x0000005bff5b723e */ /* 0x000fc800000000ff */
[----:B------:R-:W-:Y:S02]  /*2790*/  PRMT R92, R91, 0x7610, R92 ;  /* 0x000076105b5c7816 */ /* 0x000fe4000000005c */
[----:B------:R-:W-:-:S05]  /*27a0*/  @P1 MOV R91, R169 ;  /* 0x000000a9005b1202 */ /* 0x000fca0000000f00 */
[----:B------:R1:W-:Y:S01]  /*27b0*/  @P1 STG.E.U16 desc[UR36][R90.64+0x10], R92 ;  /* 0x0000105c5a001986 */ /* 0x0003e2000c101524 */
[----:B------:R-:W-:Y:S05]  /*27c0*/  @!P2 BRA `(.L_x_41) ;  /* 0x000000000004a947 */ /* 0x000fea0003800000 */
[----:B------:R0:W5:Y:S02]  /*27d0*/  LDG.E.LTC128B.U16 R172, desc[UR36][R88.64+0x12] ;  /* 0x0000122458ac7981 */ /* 0x000164000c1e1520 */
.L_x_41:
[----:B------:R-:W-:Y:S05]  /*27e0*/  BSYNC B1 ;  /* 0x0000000000017941 */ /* 0x000fea0003800000 */
.L_x_40:
        /* <DEDUP_REMOVED lines=12> */
.L_x_43:
[----:B------:R-:W-:Y:S05]  /*28b0*/  BSYNC B1 ;  /* 0x0000000000017941 */ /* 0x000fea0003800000 */
.L_x_42:
        /* <DEDUP_REMOVED lines=12> */
.L_x_45:
[----:B------:R-:W-:Y:S05]  /*2980*/  BSYNC B1 ;  /* 0x0000000000017941 */ /* 0x000fea0003800000 */
.L_x_44:
        /* <DEDUP_REMOVED lines=12> */
.L_x_47:
[----:B------:R-:W-:Y:S05]  /*2a50*/  BSYNC B1 ;  /* 0x0000000000017941 */ /* 0x000fea0003800000 */
.L_x_46:
[----:B-1---5:R-:W-:Y:S01]  /*2a60*/  HADD2.F32 R90, -RZ, R172.H0_H0 ;  /* 0x200000acff5a7230 */ /* 0x022fe20000004100 */
[----:B------:R-:W-:Y:S01]  /*2a70*/  ISETP.GT.AND P2, PT, R0, 0x11, P0 ;  /* 0x000000110000780c */ /* 0x000fe20000744270 */
[----:B------:R-:W-:Y:S03]  /*2a80*/  BSSY B1, `(.L_x_48) ;  /* 0x000000a000017945 */ /* 0x000fe60003800000 */
[----:B------:R-:W-:Y:S01]  /*2a90*/  FMUL R91, R90, R155 ;  /* 0x0000009b5a5b7220 */ /* 0x000fe20000400000 */
[----:B------:R-:W-:-:S03]  /*2aa0*/  @P1 MOV R90, R168 ;  /* 0x000000a8005a1202 */ /* 0x000fc60000000f00 */
[----:B------:R-:W-:-:S05]  /*2ab0*/  FFMA R91, R98, R154, R91 ;  /* 0x0000009a625b7223 */ /* 0x000fca000000005b */
[----:B------:R-:W-:-:S04]  /*2ac0*/  F2FP.F16.F32.PACK_AB R91, RZ, R91 ;  /* 0x0000005bff5b723e */ /* 0x000fc800000000ff */
[----:B------:R-:W-:Y:S01]  /*2ad0*/  PRMT R92, R91, 0x7610, R92 ;  /* 0x000076105b5c7816 */ /* 0x000fe2000000005c */
[----:B------:R-:W-:-:S05]  /*2ae0*/  @P1 IMAD.MOV.U32 R91, RZ, RZ, R169 ;  /* 0x000000ffff5b1224 */ /* 0x000fca00078e00a9 */
[----:B------:R1:W-:Y:S01]  /*2af0*/  @P1 STG.E.U16 desc[UR36][R90.64+0x20], R92 ;  /* 0x0000205c5a001986 */ /* 0x0003e2000c101524 */
[----:B------:R-:W-:Y:S05]  /*2b00*/  @!P2 BRA `(.L_x_49) ;  /* 0x000000000004a947 */ /* 0x000fea0003800000 */
[----:B------:R0:W5:Y:S02]  /*2b10*/  LDG.E.LTC128B.U16 R172, desc[UR36][R88.64+0x22] ;  /* 0x0000222458ac7981 */ /* 0x000164000c1e1520 */
.L_x_49:
[----:B------:R-:W-:Y:S05]  /*2b20*/  BSYNC B1 ;  /* 0x0000000000017941 */ /* 0x000fea0003800000 */
.L_x_48:
        /* <DEDUP_REMOVED lines=12> */
.L_x_51:
[----:B------:R-:W-:Y:S05]  /*2bf0*/  BSYNC B1 ;  /* 0x0000000000017941 */ /* 0x000fea0003800000 */
.L_x_50:
        /* <DEDUP_REMOVED lines=12> */
.L_x_53:
[----:B------:R-:W-:Y:S05]  /*2cc0*/  BSYNC B1 ;  /* 0x0000000000017941 */ /* 0x000fea0003800000 */
.L_x_52:
[----:B-1---5:R-:W-:Y:S01]  /*2cd0*/  HADD2.F32 R90, -RZ, R172.H0_H0 ;  /* 0x200000acff5a7230 */ /* 0x022fe20000004100 */
[----:B------:R-:W-:Y:S01]  /*2ce0*/  @P2 MOV R91, R159 ;  /* 0x0000009f005b2202 */ /* 0x000fe20000000f00 */
[----:B------:R-:W-:Y:S01]  /*2cf0*/  BSSY B1, `(.L_x_54) ;  /* 0x000000a000017945 */ /* 0x000fe20003800000 */
[----:B------:R-:W-:Y:S02]  /*2d00*/  ISETP.GT.AND P1, PT, R0, 0x18, P0 ;  /* 0x000000180000780c */ /* 0x000fe40000724270 */
        /* <DEDUP_REMOVED lines=8> */
.L_x_55:
[----:B------:R-:W-:Y:S05]  /*2d90*/  BSYNC B1 ;  /* 0x0000000000017941 */ /* 0x000fea0003800000 */
.L_x_54:
        /* <DEDUP_REMOVED lines=12> */
.L_x_57:
[----:B------:R-:W-:Y:S05]  /*2e60*/  BSYNC B1 ;  /* 0x0000000000017941 */ /* 0x000fea0003800000 */
.L_x_56:
        /* <DEDUP_REMOVED lines=12> */
.L_x_59:
[----:B------:R-:W-:Y:S05]  /*2f30*/  BSYNC B1 ;  /* 0x0000000000017941 */ /* 0x000fea0003800000 */
.L_x_58:
        /* <DEDUP_REMOVED lines=12> */
.L_x_61:
[----:B------:R-:W-:Y:S05]  /*3000*/  BSYNC B1 ;  /* 0x0000000000017941 */ /* 0x000fea0003800000 */
.L_x_60:
[----:B-1---5:R-:W-:Y:S01]  /*3010*/  HADD2.F32 R90, -RZ, R172.H0_H0 ;  /* 0x200000acff5a7230 */ /* 0x022fe20000004100 */
[----:B------:R-:W-:Y:S01]  /*3020*/  ISETP.GT.AND P1, PT, R0, 0x20, P0 ;  /* 0x000000200000780c */ /* 0x000fe20000724270 */
[----:B------:R-:W-:Y:S01]  /*3030*/  @P2 IMAD.MOV.U32 R91, RZ, RZ, R159 ;  /* 0x000000ffff5b2224 */ /* 0x000fe200078e009f */
[----:B------:R-:W-:Y:S02]  /*3040*/  BSSY B1, `(.L_x_62) ;  /* 0x0000009000017945 */ /* 0x000fe40003800000 */
[----:B------:R-:W-:-:S04]  /*3050*/  FMUL R90, R90, R155 ;  /* 0x0000009b5a5a7220 */ /* 0x000fc80000400000 */
[----:B------:R-:W-:-:S05]  /*3060*/  FFMA R90, R105, R154, R90 ;  /* 0x0000009a695a7223 */ /* 0x000fca000000005a */
[----:B------:R-:W-:-:S04]  /*3070*/  F2FP.F16.F32.PACK_AB R90, RZ, R90 ;  /* 0x0000005aff5a723e */ /* 0x000fc800000000ff */
[----:B------:R-:W-:Y:S02]  /*3080*/  PRMT R92, R90, 0x7610, R92 ;  /* 0x000076105a5c7816 */ /* 0x000fe4000000005c */
[----:B------:R-:W-:-:S05]  /*3090*/  @P2 MOV R90, R158 ;  /* 0x0000009e005a2202 */ /* 0x000fca0000000f00 */
[----:B------:R1:W-:Y:S01]  /*30a0*/  @P2 STG.E.U16 desc[UR36][R90.64+0x42], R92 ;  /* 0x0000425c5a002986 */ /* 0x0003e2000c101524 */
[----:B------:R-:W-:Y:S05]  /*30b0*/  @!P1 BRA `(.L_x_63) ;  /* 0x0000000000049947 */ /* 0x000fea0003800000 */
[----:B------:R0:W5:Y:S02]  /*30c0*/  LDG.E.LTC128B.U16 R172, desc[UR36][R88.64+0x40] ;  /* 0x0000402458ac7981 */ /* 0x000164000c1e1520 */
.L_x_63:
[----:B------:R-:W-:Y:S05]  /*30d0*/  BSYNC B1 ;  /* 0x0000000000017941 */ /* 0x000fea0003800000 */
.L_x_62:
        /* <DEDUP_REMOVED lines=12> */
.L_x_65:
[----:B------:R-:W-:Y:S05]  /*31a0*/  BSYNC B1 ;  /* 0x0000000000017941 */ /* 0x000fea0003800000 */
.L_x_64:
        /* <DEDUP_REMOVED lines=12> */
.L_x_67:
[----:B------:R-:W-:Y:S05]  /*3270*/  BSYNC B1 ;  /* 0x0000000000017941 */ /* 0x000fea0003800000 */
.L_x_66:
        /* <DEDUP_REMOVED lines=12> */
.L_x_69:
[----:B------:R-:W-:Y:S05]  /*3340*/  BSYNC B1 ;  /* 0x0000000000017941 */ /* 0x000fea0003800000 */
.L_x_68:
        /* <DEDUP_REMOVED lines=12> */
.L_x_71:
[----:B------:R-:W-:Y:S05]  /*3410*/  BSYNC B1 ;  /* 0x0000000000017941 */ /* 0x000fea0003800000 */
.L_x_70:
        /* <DEDUP_REMOVED lines=12> */
.L_x_73:
[----:B------:R-:W-:Y:S05]  /*34e0*/  BSYNC B1 ;  /* 0x0000000000017941 */ /* 0x000fea0003800000 */
.L_x_72:
        /* <DEDUP_REMOVED lines=12> */
.L_x_75:
[----:B------:R-:W-:Y:S05]  /*35b0*/  BSYNC B1 ;  /* 0x0000000000017941 */ /* 0x000fea0003800000 */
.L_x_74:
        /* <DEDUP_REMOVED lines=12> */
.L_x_77:
[----:B------:R-:W-:Y:S05]  /*3680*/  BSYNC B1 ;  /* 0x0000000000017941 */ /* 0x000fea0003800000 */
.L_x_76:
        /* <DEDUP_REMOVED lines=12> */
.L_x_79:
[----:B------:R-:W-:Y:S05]  /*3750*/  BSYNC B1 ;  /* 0x0000000000017941 */ /* 0x000fea0003800000 */
.L_x_78:
        /* <DEDUP_REMOVED lines=12> */
.L_x_81:
[----:B------:R-:W-:Y:S05]  /*3820*/  BSYNC B1 ;  /* 0x0000000000017941 */ /* 0x000fea0003800000 */
.L_x_80:
        /* <DEDUP_REMOVED lines=12> */
.L_x_83:
[----:B------:R-:W-:Y:S05]  /*38f0*/  BSYNC B1 ;  /* 0x0000000000017941 */ /* 0x000fea0003800000 */
.L_x_82:
        /* <DEDUP_REMOVED lines=12> */
.L_x_85:
[----:B------:R-:W-:Y:S05]  /*39c0*/  BSYNC B1 ;  /* 0x0000000000017941 */ /* 0x000fea0003800000 */
.L_x_84:
        /* <DEDUP_REMOVED lines=12> */
.L_x_87:
[----:B------:R-:W-:Y:S05]  /*3a90*/  BSYNC B1 ;  /* 0x0000000000017941 */ /* 0x000fea0003800000 */
.L_x_86:
        /* <DEDUP_REMOVED lines=12> */
.L_x_89:
[----:B------:R-:W-:Y:S05]  /*3b60*/  BSYNC B1 ;  /* 0x0000000000017941 */ /* 0x000fea0003800000 */
.L_x_88:
        /* <DEDUP_REMOVED lines=12> */
.L_x_91:
[----:B------:R-:W-:Y:S05]  /*3c30*/  BSYNC B1 ;  /* 0x0000000000017941 */ /* 0x000fea0003800000 */
.L_x_90:
        /* <DEDUP_REMOVED lines=12> */
.L_x_93:
[----:B------:R-:W-:Y:S05]  /*3d00*/  BSYNC B1 ;  /* 0x0000000000017941 */ /* 0x000fea0003800000 */
.L_x_92:
        /* <DEDUP_REMOVED lines=12> */
.L_x_95:
[----:B------:R-:W-:Y:S05]  /*3dd0*/  BSYNC B1 ;  /* 0x0000000000017941 */ /* 0x000fea0003800000 */
.L_x_94:
        /* <DEDUP_REMOVED lines=12> */
.L_x_97:
[----:B------:R-:W-:Y:S05]  /*3ea0*/  BSYNC B1 ;  /* 0x0000000000017941 */ /* 0x000fea0003800000 */
.L_x_96:
        /* <DEDUP_REMOVED lines=12> */
.L_x_99:
[----:B------:R-:W-:Y:S05]  /*3f70*/  BSYNC B1 ;  /* 0x0000000000017941 */ /* 0x000fea0003800000 */
.L_x_98:
        /* <DEDUP_REMOVED lines=12> */
.L_x_101:
[----:B------:R-:W-:Y:S05]  /*4040*/  BSYNC B1 ;  /* 0x0000000000017941 */ /* 0x000fea0003800000 */
.L_x_100:
        /* <DEDUP_REMOVED lines=12> */
.L_x_103:
[----:B------:R-:W-:Y:S05]  /*4110*/  BSYNC B1 ;  /* 0x0000000000017941 */ /* 0x000fea0003800000 */
.L_x_102:
        /* <DEDUP_REMOVED lines=12> */
.L_x_105:
[----:B------:R-:W-:Y:S05]  /*41e0*/  BSYNC B1 ;  /* 0x0000000000017941 */ /* 0x000fea0003800000 */
.L_x_104:
        /* <DEDUP_REMOVED lines=12> */
.L_x_107:
[----:B------:R-:W-:Y:S05]  /*42b0*/  BSYNC B1 ;  /* 0x0000000000017941 */ /* 0x000fea0003800000 */
.L_x_106:
        /* <DEDUP_REMOVED lines=12> */
.L_x_109:
[----:B------:R-:W-:Y:S05]  /*4380*/  BSYNC B1 ;  /* 0x0000000000017941 */ /* 0x000fea0003800000 */
.L_x_108:
        /* <DEDUP_REMOVED lines=12> */
.L_x_111:
[----:B------:R-:W-:Y:S05]  /*4450*/  BSYNC B1 ;  /* 0x0000000000017941 */ /* 0x000fea0003800000 */
.L_x_110:
        /* <DEDUP_REMOVED lines=12> */
.L_x_113:
[----:B------:R-:W-:Y:S05]  /*4520*/  BSYNC B1 ;  /* 0x0000000000017941 */ /* 0x000fea0003800000 */
.L_x_112:
        /* <DEDUP_REMOVED lines=12> */
.L_x_115:
[----:B------:R-:W-:Y:S05]  /*45f0*/  BSYNC B1 ;  /* 0x0000000000017941 */ /* 0x000fea0003800000 */
.L_x_114:
        /* <DEDUP_REMOVED lines=12> */
.L_x_117:
[----:B------:R-:W-:Y:S05]  /*46c0*/  BSYNC B1 ;  /* 0x0000000000017941 */ /* 0x000fea0003800000 */
.L_x_116:
        /* <DEDUP_REMOVED lines=12> */
.L_x_119:
[----:B------:R-:W-:Y:S05]  /*4790*/  BSYNC B1 ;  /* 0x0000000000017941 */ /* 0x000fea0003800000 */
.L_x_118:
        /* <DEDUP_REMOVED lines=12> */
.L_x_121:
[----:B------:R-:W-:Y:S05]  /*4860*/  BSYNC B1 ;  /* 0x0000000000017941 */ /* 0x000fea0003800000 */
.L_x_120:
        /* <DEDUP_REMOVED lines=12> */
.L_x_123:
[----:B------:R-:W-:Y:S05]  /*4930*/  BSYNC B1 ;  /* 0x0000000000017941 */ /* 0x000fea0003800000 */
.L_x_122:
        /* <DEDUP_REMOVED lines=12> */
.L_x_125:
[----:B------:R-:W-:Y:S05]  /*4a00*/  BSYNC B1 ;  /* 0x0000000000017941 */ /* 0x000fea0003800000 */
.L_x_124:
        /* <DEDUP_REMOVED lines=12> */
.L_x_127:
[----:B------:R-:W-:Y:S05]  /*4ad0*/  BSYNC B1 ;  /* 0x0000000000017941 */ /* 0x000fea0003800000 */
.L_x_126:
        /* <DEDUP_REMOVED lines=12> */
.L_x_129:
[----:B------:R-:W-:Y:S05]  /*4ba0*/  BSYNC B1 ;  /* 0x0000000000017941 */ /* 0x000fea0003800000 */
.L_x_128:
        /* <DEDUP_REMOVED lines=12> */
.L_x_131:
[----:B------:R-:W-:Y:S05]  /*4c70*/  BSYNC B1 ;  /* 0x0000000000017941 */ /* 0x000fea0003800000 */
.L_x_130:
        /* <DEDUP_REMOVED lines=12> */
.L_x_133:
[----:B------:R-:W-:Y:S05]  /*4d40*/  BSYNC B1 ;  /* 0x0000000000017941 */ /* 0x000fea0003800000 */
.L_x_132:
        /* <DEDUP_REMOVED lines=12> */
.L_x_135:
[----:B------:R-:W-:Y:S05]  /*4e10*/  BSYNC B1 ;  /* 0x0000000000017941 */ /* 0x000fea0003800000 */
.L_x_134:
        /* <DEDUP_REMOVED lines=12> */
.L_x_137:
[----:B------:R-:W-:Y:S05]  /*4ee0*/  BSYNC B1 ;  /* 0x0000000000017941 */ /* 0x000fea0003800000 */
.L_x_136:
        /* <DEDUP_REMOVED lines=12> */
.L_x_139:
[----:B------:R-:W-:Y:S05]  /*4fb0*/  BSYNC B1 ;  /* 0x0000000000017941 */ /* 0x000fea0003800000 */
.L_x_138:
        /* <DEDUP_REMOVED lines=12> */
.L_x_141:
[----:B------:R-:W-:Y:S05]  /*5080*/  BSYNC B1 ;  /* 0x0000000000017941 */ /* 0x000fea0003800000 */
.L_x_140:
        /* <DEDUP_REMOVED lines=12> */
.L_x_143:
[----:B------:R-:W-:Y:S05]  /*5150*/  BSYNC B1 ;  /* 0x0000000000017941 */ /* 0x000fea0003800000 */
.L_x_142:
        /* <DEDUP_REMOVED lines=12> */
.L_x_145:
[----:B------:R-:W-:Y:S05]  /*5220*/  BSYNC B1 ;  /* 0x0000000000017941 */ /* 0x000fea0003800000 */
.L_x_144:
        /* <DEDUP_REMOVED lines=12> */
.L_x_147:
[----:B------:R-:W-:Y:S05]  /*52f0*/  BSYNC B1 ;  /* 0x0000000000017941 */ /* 0x000fea0003800000 */
.L_x_146:
        /* <DEDUP_REMOVED lines=12> */
.L_x_149:
[----:B------:R-:W-:Y:S05]  /*53c0*/  BSYNC B1 ;  /* 0x0000000000017941 */ /* 0x000fea0003800000 */
.L_x_148:
        /* <DEDUP_REMOVED lines=12> */
.L_x_151:
[----:B------:R-:W-:Y:S05]  /*5490*/  BSYNC B1 ;  /* 0x0000000000017941 */ /* 0x000fea0003800000 */
.L_x_150:
[----:B-----5:R-:W-:Y:S01]  /*54a0*/  HADD2.F32 R8, -RZ, R172.H0_H0 ;  /* 0x200000acff087230 */ /* 0x020fe20000004100 */
[----:B------:R-:W-:Y:S01]  /*54b0*/  ISETP.GT.AND P1, PT, R0, 0x79, P0 ;  /* 0x000000790000780c */ /* 0x000fe20000724270 */
[----:B------:R-:W-:Y:S01]  /*54c0*/  BSSY B1, `(.L_x_152) ;  /* 0x000000c000017945 */ /* 0x000fe20003800000 */
[----:B------:R-:W-:Y:S02]  /*54d0*/  IADD3 R153, P0, R153, 0x80, RZ ;  /* 0x0000008099997810 */ /* 0x000fe40007f1e0ff */
[----:B-1----:R-:W-:Y:S01]  /*54e0*/  FMUL R91, R8, R155 ;  /* 0x0000009b085b7220 */ /* 0x002fe20000400000 */
[----:B------:R-:W-:-:S03]  /*54f0*/  @P2 MOV R8, R168 ;  /* 0x000000a800082202 */ /* 0x000fc60000000f00 */
[----:B------:R-:W-:-:S05]  /*5500*/  FFMA R91, R150, R154, R91 ;  /* 0x0000009a965b7223 */ /* 0x000fca000000005b */
[----:B------:R-:W-:-:S04]  /*5510*/  F2FP.F16.F32.PACK_AB R91, RZ, R91 ;  /* 0x0000005bff5b723e */ /* 0x000fc800000000ff */
[----:B------:R-:W-:Y:S01]  /*5520*/  PRMT R90, R91, 0x7610, R90 ;  /* 0x000076105b5a7816 */ /* 0x000fe2000000005a */
[----:B------:R-:W-:Y:S02]  /*5530*/  IMAD.X R91, RZ, RZ, R9, P0 ;  /* 0x000000ffff5b7224 */ /* 0x000fe400000e0609 */
[----:B------:R-:W-:-:S05]  /*5540*/  @P2 IMAD.MOV.U32 R9, RZ, RZ, R169 ;  /* 0x000000ffff092224 */ /* 0x000fca00078e00a9 */
[----:B------:R1:W-:Y:S01]  /*5550*/  @P2 STG.E.U16 desc[UR36][R8.64+0xf0], R90 ;  /* 0x0000f05a08002986 */ /* 0x0003e2000c101524 */
[----:B------:R-:W-:Y:S05]  /*5560*/  @!P1 BRA `(.L_x_153) ;  /* 0x0000000000049947 */ /* 0x000fea0003800000 */
[----:B------:R0:W5:Y:S02]  /*5570*/  LDG.E.LTC128B.U16 R172, desc[UR36][R88.64+0xf2] ;  /* 0x0000f22458ac7981 */ /* 0x000164000c1e1520 */
.L_x_153:
[----:B------:R-:W-:Y:S05]  /*5580*/  BSYNC B1 ;  /* 0x0000000000017941 */ /* 0x000fea0003800000 */
.L_x_152:
[----:B-1---5:R-:W-:Y:S01]  /*5590*/  HADD2.F32 R8, -RZ, R172.H0_H0 ;  /* 0x200000acff087230 */ /* 0x022fe20000004100 */
[----:B------:R-:W-:Y:S01]  /*55a0*/  ISETP.GT.AND P0, PT, R3, 0x80, PT ;  /* 0x000000800300780c */ /* 0x000fe20003f04270 */
[----:B------:R-:W-:-:S03]  /*55b0*/  IMAD R90, R91, R14, RZ ;  /* 0x0000000e5b5a7224 */ /* 0x000fc600078e02ff */
[----:B0-2---:R-:W-:Y:S01]  /*55c0*/  FMUL R88, R8, R155 ;  /* 0x0000009b08587220 */ /* 0x005fe20000400000 */
[C---:B------:R-:W-:Y:S01]  /*55d0*/  IMAD R97, R153.reuse, R15, R90 ;  /* 0x0000000f99617224 */ /* 0x040fe200078e025a */
[----:B------:R-:W-:Y:S01]  /*55e0*/  ISETP.GT.AND P3, PT, R0, RZ, P0 ;  /* 0x000000ff0000720c */ /* 0x000fe20000764270 */
[----:B------:R-:W-:-:S04]  /*55f0*/  IMAD.WIDE.U32 R8, R153, R14, R156 ;  /* 0x0000000e99087225 */ /* 0x000fc800078e009c */
[----:B------:R-:W-:Y:S01]  /*5600*/  FFMA R151, R151, R154, R88 ;  /* 0x0000009a97977223 */ /* 0x000fe20000000058 */
[----:B------:R-:W-:Y:S01]  /*5610*/  IMAD.IADD R9, R9, 0x1, R97 ;  /* 0x0000000109097824 */ /* 0x000fe200078e0261 */
[----:B------:R-:W-:-:S03]  /*5620*/  LEA R88, P2, R8, R10, 0x1 ;  /* 0x0000000a08587211 */ /* 0x000fc600078408ff */
[----:B------:R-:W-:Y:S02]  /*5630*/  F2FP.F16.F32.PACK_AB R151, RZ, R151 ;  /* 0x00000097ff97723e */ /* 0x000fe400000000ff */
[----:B------:R-:W-:-:S03]  /*5640*/  LEA.HI.X R89, R8, R11, R9, 0x1, P2 ;  /* 0x0000000b08597211 */ /* 0x000fc600010f0c09 */
[----:B------:R0:W-:Y:S04]  /*5650*/  @P1 STG.E.U16 desc[UR36][R168.64+0xf2], R151 ;  /* 0x0000f297a8001986 */ /* 0x0001e8000c101524 */
[----:B------:R-:W2:Y:S01]  /*5660*/  @P3 LDG.E.LTC128B.U16 R172, desc[UR36][R88.64] ;  /* 0x0000002458ac3981 */ /* 0x000ea2000c1e1520 */
[----:B------:R-:W-:Y:S01]  /*5670*/  IMAD.WIDE.U32 R8, R153, R14, R6 ;  /* 0x0000000e99087225 */ /* 0x000fe200078e0006 */
[----:B------:R-:W-:Y:S01]  /*5680*/  SHF.L.U64.HI R95, R4, 0x8, R5 ;  /* 0x00000008045f7819 */ /* 0x000fe20000010205 */
[----:B------:R-:W-:Y:S01]  /*5690*/  BSSY B1, `(.L_x_154) ;  /* 0x0000011000017945 */ /* 0x000fe20003800000 */
[----:B------:R-:W-:Y:S01]  /*56a0*/  ISETP.GT.AND P2, PT, R0, 0x1, P0 ;  /* 0x000000010000780c */ /* 0x000fe20000744270 */
[----:B------:R-:W-:Y:S02]  /*56b0*/  IMAD.IADD R9, R97, 0x1, R9 ;  /* 0x0000000161097824 */ /* 0x000fe400078e0209 */
[----:B------:R-:W-:-:S02]  /*56c0*/  IMAD.SHL.U32 R93, R4, 0x100, RZ ;  /* 0x00000100045d7824 */ /* 0x000fc400078e00ff */
[----:B--2---:R-:W-:-:S05]  /*56d0*/  HADD2.F32 R90, -RZ, R172.H0_H0 ;  /* 0x200000acff5a7230 */ /* 0x004fca0000004100 */
[----:B------:R-:W-:Y:S01]  /*56e0*/  FMUL R15, R90, R155 ;  /* 0x0000009b5a0f7220 */ /* 0x000fe20000400000 */
[----:B------:R-:W-:Y:S01]  /*56f0*/  IMAD.WIDE.U32 R90, R23, R12, R8 ;  /* 0x0000000c175a7225 */ /* 0x000fe200078e0008 */
[----:B------:R-:W-:-:S03]  /*5700*/  IADD3 R8, P1, R93, R158, RZ ;  /* 0x0000009e5d087210 */ /* 0x000fc60007f3e0ff */
[----:B------:R-:W-:Y:S01]  /*5710*/  FFMA R15, R24, R154, R15 ;  /* 0x0000009a180f7223 */ /* 0x000fe2000000000f */
[----:B------:R-:W-:Y:S01]  /*5720*/  IMAD.IADD R5, R13, 0x1, R91 ;  /* 0x000000010d057824 */ /* 0x000fe200078e025b */
[C---:B------:R-:W-:Y:S01]  /*5730*/  LEA R4, P4, R90.reuse, R10, 0x1 ;  /* 0x0000000a5a047211 */ /* 0x040fe200078808ff */
[----:B------:R-:W-:Y:S02]  /*5740*/  IMAD.X R9, R95, 0x1, R159, P1 ;  /* 0x000000015f097824 */ /* 0x000fe400008e069f */
[----:B------:R-:W-:Y:S02]  /*5750*/  F2FP.F16.F32.PACK_AB R15, RZ, R15 ;  /* 0x0000000fff0f723e */ /* 0x000fe400000000ff */
[----:B------:R-:W-:-:S03]  /*5760*/  LEA.HI.X R5, R90, R11, R5, 0x1, P4 ;  /* 0x0000000b5a057211 */ /* 0x000fc600020f0c05 */
[----:B------:R0:W-:Y:S01]  /*5770*/  @P3 STG.E.U16 desc[UR36][R8.64], R15 ;  /* 0x0000000f08003986 */ /* 0x0001e2000c101524 */
[----:B------:R-:W-:Y:S05]  /*5780*/  @!P2 BRA `(.L_x_155) ;  /* 0x000000000004a947 */ /* 0x000fea0003800000 */
[----:B------:R1:W5:Y:S02]  /*5790*/  LDG.E.LTC128B.U16 R172, desc[UR36][R4.64+0x2] ;  /* 0x0000022404ac7981 */ /* 0x000364000c1e1520 */
.L_x_155:
[----:B------:R-:W-:Y:S05]  /*57a0*/  BSYNC B1 ;  /* 0x0000000000017941 */ /* 0x000fea0003800000 */
.L_x_154:
[----:B-----5:R-:W-:Y:S01]  /*57b0*/  HADD2.F32 R24, -RZ, R172.H0_H0 ;  /* 0x200000acff187230 */ /* 0x020fe20000004100 */
[----:B------:R-:W-:Y:S01]  /*57c0*/  ISETP.GT.AND P1, PT, R3, 0x88, PT ;  /* 0x000000880300780c */ /* 0x000fe20003f24270 */
[----:B0-----:R-:W-:Y:S01]  /*57d0*/  IMAD.WIDE.U32 R14, R153, R14, R162 ;  /* 0x0000000e990e7225 */ /* 0x001fe200078e00a2 */
[----:B------:R-:W-:Y:S03]  /*57e0*/  BSSY B1, `(.L_x_156) ;  /* 0x000000e000017945 */ /* 0x000fe60003800000 */
[----:B------:R-:W-:Y:S01]  /*57f0*/  FMUL R24, R24, R155 ;  /* 0x0000009b18187220 */ /* 0x000fe20000400000 */
[----:B------:R-:W-:Y:S02]  /*5800*/  ISETP.GT.AND P3, PT, R0, RZ, P1 ;  /* 0x000000ff0000720c */ /* 0x000fe40000f64270 */
[----:B------:R-:W-:Y:S01]  /*5810*/  IADD3 R21, P5, R20, R14, RZ ;  /* 0x0000000e14157210 */ /* 0x000fe20007fbe0ff */
[----:B------:R-:W-:Y:S01]  /*5820*/  FFMA R24, R25, R154, R24 ;  /* 0x0000009a19187223 */ /* 0x000fe20000000018 */
[----:B------:R-:W-:-:S02]  /*5830*/  IADD3 R97, R97, R15, RZ ;  /* 0x0000000f61617210 */ /* 0x000fc40007ffe0ff */
[----:B------:R-:W-:Y:S02]  /*5840*/  IADD3 R20, P4, R6, R14, RZ ;  /* 0x0000000e06147210 */ /* 0x000fe40007f9e0ff */
[----:B------:R-:W-:Y:S01]  /*5850*/  F2FP.F16.F32.PACK_AB R24, RZ, R24 ;  /* 0x00000018ff18723e */ /* 0x000fe200000000ff */
[----:B------:R-:W-:Y:S01]  /*5860*/  IMAD.X R156, R97, 0x1, R157, P5 ;  /* 0x00000001619c7824 */ /* 0x000fe200028e069d */
[----:B------:R-:W-:-:S03]  /*5870*/  LEA R14, P5, R21, R10, 0x1 ;  /* 0x0000000a150e7211 */ /* 0x000fc600078a08ff */
[----:B------:R0:W-:Y:S01]  /*5880*/  @P2 STG.E.U16 desc[UR36][R8.64+0x2], R24 ;  /* 0x0000021808002986 */ /* 0x0001e2000c101524 */
[----:B------:R-:W-:Y:S01]  /*5890*/  LEA.HI.X R15, R21, R11, R156, 0x1, P5 ;  /* 0x0000000b150f7211 */ /* 0x000fe200028f0c9c */
[----:B------:R-:W-:Y:S08]  /*58a0*/  @!P3 BRA `(.L_x_157) ;  /* 0x000000000004b947 */ /* 0x000ff00003800000 */
[----:B------:R2:W5:Y:S02]  /*58b0*/  LDG.E.LTC128B.U16 R172, desc[UR36][R14.64] ;  /* 0x000000240eac7981 */ /* 0x000564000c1e1520 */
.L_x_157:
[----:B------:R-:W-:Y:S05]  /*58c0*/  BSYNC B1 ;  /* 0x0000000000017941 */ /* 0x000fea0003800000 */
.L_x_156:
[----:B-----5:R-:W-:Y:S01]  /*58d0*/  HADD2.F32 R6, -RZ, R172.H0_H0 ;  /* 0x200000acff067230 */ /* 0x020fe20000004100 */
[----:B------:R-:W-:Y:S01]  /*58e0*/  ISETP.GT.AND P2, PT, R0, 0x1, P1 ;  /* 0x000000010000780c */ /* 0x000fe20000f44270 */
[----:B------:R-:W-:Y:S01]  /*58f0*/  IMAD.X R21, R7, 0x1, R97, P4 ;  /* 0x0000000107157824 */ /* 0x000fe200020e0661 */
[----:B------:R-:W-:Y:S02]  /*5900*/  BSSY B1, `(.L_x_158) ;  /* 0x000000d000017945 */ /* 0x000fe40003800000 */
[----:B------:R-:W-:Y:S01]  /*5910*/  FMUL R3, R6, R155 ;  /* 0x0000009b06037220 */ /* 0x000fe20000400000 */
[----:B------:R-:W-:Y:S01]  /*5920*/  IADD3 R6, P4, R8, R165, RZ ;  /* 0x000000a508067210 */ /* 0x000fe20007f9e0ff */
[----:B--2---:R-:W-:-:S04]  /*5930*/  IMAD.WIDE.U32 R14, R23, R12, R20 ;  /* 0x0000000c170e7225 */ /* 0x004fc800078e0014 */
[----:B------:R-:W-:Y:S01]  /*5940*/  FFMA R3, R26, R154, R3 ;  /* 0x0000009a1a037223 */ /* 0x000fe20000000003 */
[----:B------:R-:W-:Y:S01]  /*5950*/  IMAD.X R7, R9, 0x1, R167, P4 ;  /* 0x0000000109077824 */ /* 0x000fe200020e06a7 */
[----:B------:R-:W-:Y:S01]  /*5960*/  LEA R10, P5, R14, R10, 0x1 ;  /* 0x0000000a0e0a7211 */ /* 0x000fe200078a08ff */
[----:B------:R-:W-:Y:S02]  /*5970*/  IMAD.IADD R13, R13, 0x1, R15 ;  /* 0x000000010d0d7824 */ /* 0x000fe400078e020f */
[----:B------:R-:W-:-:S03]  /*5980*/  F2FP.F16.F32.PACK_AB R3, RZ, R3 ;  /* 0x00000003ff03723e */ /* 0x000fc600000000ff */
[----:B------:R-:W-:Y:S02]  /*5990*/  LEA.HI.X R11, R14, R11, R13, 0x1, P5 ;  /* 0x0000000b0e0b7211 */ /* 0x000fe400028f0c0d */
[----:B------:R2:W-:Y:S01]  /*59a0*/  @P3 STG.E.U16 desc[UR36][R6.64], R3 ;  /* 0x0000000306003986 */ /* 0x0005e2000c101524 */
[----:B------:R-:W-:Y:S05]  /*59b0*/  @!P2 BRA `(.L_x_159) ;  /* 0x000000000004a947 */ /* 0x000fea0003800000 */
[----:B------:R0:W5:Y:S02]  /*59c0*/  LDG.E.LTC128B.U16 R172, desc[UR36][R10.64+0x2] ;  /* 0x000002240aac7981 */ /* 0x000164000c1e1520 */
.L_x_159:
[----:B------:R-:W-:Y:S05]  /*59d0*/  BSYNC B1 ;  /* 0x0000000000017941 */ /* 0x000fea0003800000 */
.L_x_158:
[----:B-----5:R-:W-:Y:S01]  /*59e0*/  HADD2.F32 R12, -RZ, R172.H0_H0 ;  /* 0x200000acff0c7230 */ /* 0x020fe20000004100 */
[----:B------:R-:W-:Y:S01]  /*59f0*/  ISETP.GT.AND P3, PT, R0, 0x8, P0 ;  /* 0x000000080000780c */ /* 0x000fe20000764270 */
[----:B------:R-:W-:Y:S03]  /*5a00*/  BSSY B1, `(.L_x_160) ;  /* 0x0000007000017945 */ /* 0x000fe60003800000 */
[----:B------:R-:W-:-:S04]  /*5a10*/  FMUL R12, R12, R155 ;  /* 0x0000009b0c0c7220 */ /* 0x000fc80000400000 */
[----:B------:R-:W-:-:S05]  /*5a20*/  FFMA R12, R27, R154, R12 ;  /* 0x0000009a1b0c7223 */ /* 0x000fca000000000c */
[----:B------:R-:W-:-:S05]  /*5a30*/  F2FP.F16.F32.PACK_AB R12, RZ, R12 ;  /* 0x0000000cff0c723e */ /* 0x000fca00000000ff */
[----:B------:R0:W-:Y:S01]  /*5a40*/  @P2 STG.E.U16 desc[UR36][R6.64+0x2], R12 ;  /* 0x0000020c06002986 */ /* 0x0001e2000c101524 */
[----:B------:R-:W-:Y:S05]  /*5a50*/  @!P3 BRA `(.L_x_161) ;  /* 0x000000000004b947 */ /* 0x000fea0003800000 */
[----:B------:R0:W5:Y:S02]  /*5a60*/  LDG.E.LTC128B.U16 R172, desc[UR36][R4.64+0x10] ;  /* 0x0000102404ac7981 */ /* 0x000164000c1e1520 */
.L_x_161:
[----:B------:R-:W-:Y:S05]  /*5a70*/  BSYNC B1 ;  /* 0x0000000000017941 */ /* 0x000fea0003800000 */
.L_x_160:
[----:B0-2--5:R-:W-:Y:S01]  /*5a80*/  HADD2.F32 R6, -RZ, R172.H0_H0 ;  /* 0x200000acff067230 */ /* 0x025fe20000004100 */
[----:B------:R-:W-:Y:S01]  /*5a90*/  ISETP.GT.AND P2, PT, R0, 0x9, P0 ;  /* 0x000000090000780c */ /* 0x000fe20000744270 */
[----:B------:R-:W-:Y:S01]  /*5aa0*/  IMAD.MOV.U32 R7, RZ, RZ, R9 ;  /* 0x000000ffff077224 */ /* 0x000fe200078e0009 */
[----:B------:R-:W-:Y:S02]  /*5ab0*/  BSSY B1, `(.L_x_162) ;  /* 0x0000008000017945 */ /* 0x000fe40003800000 */
[----:B------:R-:W-:Y:S01]  /*5ac0*/  FMUL R3, R6, R155 ;  /* 0x0000009b06037220 */ /* 0x000fe20000400000 */
[----:B------:R-:W-:-:S03]  /*5ad0*/  IMAD.MOV.U32 R6, RZ, RZ, R8 ;  /* 0x000000ffff067224 */ /* 0x000fc600078e0008 */
[----:B------:R-:W-:-:S05]  /*5ae0*/  FFMA R3, R28, R154, R3 ;  /* 0x0000009a1c037223 */ /* 0x000fca0000000003 */
[----:B------:R-:W-:-:S05]  /*5af0*/  F2FP.F16.F32.PACK_AB R3, RZ, R3 ;  /* 0x00000003ff03723e */ /* 0x000fca00000000ff */
[----:B------:R0:W-:Y:S01]  /*5b00*/  @P3 STG.E.U16 desc[UR36][R6.64+0x10], R3 ;  /* 0x0000100306003986 */ /* 0x0001e2000c101524 */
[----:B------:R-:W-:Y:S05]  /*5b10*/  @!P2 BRA `(.L_x_163) ;  /* 0x000000000004a947 */ /* 0x000fea0003800000 */
[----:B------:R2:W5:Y:S02]  /*5b20*/  LDG.E.LTC128B.U16 R172, desc[UR36][R4.64+0x12] ;  /* 0x0000122404ac7981 */ /* 0x000564000c1e1520 */
.L_x_163:
[----:B------:R-:W-:Y:S05]  /*5b30*/  BSYNC B1 ;  /* 0x0000000000017941 */ /* 0x000fea0003800000 */
.L_x_162:
        /* <DEDUP_REMOVED lines=9> */
.L_x_165:
[----:B------:R-:W-:Y:S05]  /*5bd0*/  BSYNC B1 ;  /* 0x0000000000017941 */ /* 0x000fea0003800000 */
.L_x_164:
[----:B0----5:R-:W-:Y:S01]  /*5be0*/  HADD2.F32 R12, -RZ, R172.H0_H0 ;  /* 0x200000acff0c7230 */ /* 0x021fe20000004100 */
[----:B------:R-:W-:Y:S01]  /*5bf0*/  IADD3 R8, P3, R165, R8, RZ ;  /* 0x00000008a5087210 */ /* 0x000fe20007f7e0ff */
[----:B------:R-:W-:Y:S01]  /*5c00*/  BSSY B1, `(.L_x_166) ;  /* 0x0000009000017945 */ /* 0x000fe20003800000 */
[----:B------:R-:W-:Y:S02]  /*5c10*/  ISETP.GT.AND P2, PT, R0, 0x9, P1 ;  /* 0x000000090000780c */ /* 0x000fe40000f44270 */
[----:B------:R-:W-:Y:S01]  /*5c20*/  FMUL R3, R12, R155 ;  /* 0x0000009b0c037220 */ /* 0x000fe20000400000 */
[----:B------:R-:W-:-:S03]  /*5c30*/  IADD3.X R9, R167, R9, RZ, P3, !PT ;  /* 0x00000009a7097210 */ /* 0x000fc60001ffe4ff */
[----:B------:R-:W-:-:S05]  /*5c40*/  FFMA R3, R30, R154, R3 ;  /* 0x0000009a1e037223 */ /* 0x000fca0000000003 */
[----:B------:R-:W-:-:S05]  /*5c50*/  F2FP.F16.F32.PACK_AB R3, RZ, R3 ;  /* 0x00000003ff03723e */ /* 0x000fca00000000ff */
[----:B------:R0:W-:Y:S01]  /*5c60*/  @P4 STG.E.U16 desc[UR36][R8.64+0x10], R3 ;  /* 0x0000100308004986 */ /* 0x0001e2000c101524 */
[----:B------:R-:W-:Y:S05]  /*5c70*/  @!P2 BRA `(.L_x_167) ;  /* 0x000000000004a947 */ /* 0x000fea0003800000 */
[----:B------:R0:W5:Y:S02]  /*5c80*/  LDG.E.LTC128B.U16 R172, desc[UR36][R10.64+0x12] ;  /* 0x000012240aac7981 */ /* 0x000164000c1e1520 */
.L_x_167:
[----:B------:R-:W-:Y:S05]  /*5c90*/  BSYNC B1 ;  /* 0x0000000000017941 */ /* 0x000fea0003800000 */
.L_x_166:
[----:B0----5:R-:W-:Y:S01]  /*5ca0*/  HADD2.F32 R8, -RZ, R172.H0_H0 ;  /* 0x200000acff087230 */ /* 0x021fe20000004100 */
[----:B------:R-:W-:Y:S01]  /*5cb0*/  ISETP.GT.AND P3, PT, R0, 0x10, P0 ;  /* 0x000000100000780c */ /* 0x000fe20000764270 */
[----:B------:R-:W-:Y:S03]  /*5cc0*/  BSSY B1, `(.L_x_168) ;  /* 0x0000009000017945 */ /* 0x000fe60003800000 */
[----:B------:R-:W-:-:S04]  /*5cd0*/  FMUL R8, R8, R155 ;  /* 0x0000009b08087220 */ /* 0x000fc80000400000 */
[----:B------:R-:W-:Y:S01]  /*5ce0*/  FFMA R31, R31, R154, R8 ;  /* 0x0000009a1f1f7223 */ /* 0x000fe20000000008 */
[----:B------:R-:W-:-:S04]  /*5cf0*/  IADD3 R8, P4, P5, R165, R158, R93 ;  /* 0x0000009ea5087210 */ /* 0x000fc80007d9e05d */
[----:B------:R-:W-:Y:S02]  /*5d00*/  F2FP.F16.F32.PACK_AB R31, RZ, R31 ;  /* 0x0000001fff1f723e */ /* 0x000fe400000000ff */
[----:B------:R-:W-:-:S05]  /*5d10*/  IADD3.X R9, R167, R159, R95, P4, P5 ;  /* 0x0000009fa7097210 */ /* 0x000fca00027ea45f */
[----:B------:R0:W-:Y:S01]  /*5d20*/  @P2 STG.E.U16 desc[UR36][R8.64+0x12], R31 ;  /* 0x0000121f08002986 */ /* 0x0001e2000c101524 */
[----:B------:R-:W-:Y:S05]  /*5d30*/  @!P3 BRA `(.L_x_169) ;  /* 0x000000000004b947 */ /* 0x000fea0003800000 */
[----:B------:R0:W5:Y:S02]  /*5d40*/  LDG.E.LTC128B.U16 R172, desc[UR36][R4.64+0x20] ;  /* 0x0000202404ac7981 */ /* 0x000164000c1e1520 */
.L_x_169:
[----:B------:R-:W-:Y:S05]  /*5d50*/  BSYNC B1 ;  /* 0x0000000000017941 */ /* 0x000fea0003800000 */
.L_x_168:
        /* <DEDUP_REMOVED lines=9> */
.L_x_171:
[----:B------:R-:W-:Y:S05]  /*5df0*/  BSYNC B1 ;  /* 0x0000000000017941 */ /* 0x000fea0003800000 */
.L_x_170:
        /* <DEDUP_REMOVED lines=9> */
.L_x_173:
[----:B------:R-:W-:Y:S05]  /*5e90*/  BSYNC B1 ;  /* 0x0000000000017941 */ /* 0x000fea0003800000 */
.L_x_172:
[----:B0----5:R-:W-:Y:S01]  /*5ea0*/  HADD2.F32 R12, -RZ, R172.H0_H0 ;  /* 0x200000acff0c7230 */ /* 0x021fe20000004100 */
        /* <DEDUP_REMOVED lines=8> */
.L_x_175:
[----:B------:R-:W-:Y:S05]  /*5f30*/  BSYNC B1 ;  /* 0x0000000000017941 */ /* 0x000fea0003800000 */
.L_x_174:
        /* <DEDUP_REMOVED lines=9> */
.L_x_177:
[----:B------:R-:W-:Y:S05]  /*5fd0*/  BSYNC B1 ;  /* 0x0000000000017941 */ /* 0x000fea0003800000 */
.L_x_176:
        /* <DEDUP_REMOVED lines=9> */
.L_x_179:
[----:B------:R-:W-:Y:S05]  /*6070*/  BSYNC B1 ;  /* 0x0000000000017941 */ /* 0x000fea0003800000 */
.L_x_178:
        /* <DEDUP_REMOVED lines=9> */
.L_x_181:
[----:B------:R-:W-:Y:S05]  /*6110*/  BSYNC B1 ;  /* 0x0000000000017941 */ /* 0x000fea0003800000 */
.L_x_180:
        /* <DEDUP_REMOVED lines=9> */
.L_x_183:
[----:B------:R-:W-:Y:S05]  /*61b0*/  BSYNC B1 ;  /* 0x0000000000017941 */ /* 0x000fea0003800000 */
.L_x_182:
        /* <DEDUP_REMOVED lines=9> */
.L_x_185:
[----:B------:R-:W-:Y:S05]  /*6250*/  BSYNC B1 ;  /* 0x0000000000017941 */ /* 0x000fea0003800000 */
.L_x_184:
        /* <DEDUP_REMOVED lines=9> */
.L_x_187:
[----:B------:R-:W-:Y:S05]  /*62f0*/  BSYNC B1 ;  /* 0x0000000000017941 */ /* 0x000fea0003800000 */
.L_x_186:
        /* <DEDUP_REMOVED lines=9> */
.L_x_189:
[----:B------:R-:W-:Y:S05]  /*6390*/  BSYNC B1 ;  /* 0x0000000000017941 */ /* 0x000fea0003800000 */
.L_x_188:
        /* <DEDUP_REMOVED lines=9> */
.L_x_191:
[----:B------:R-:W-:Y:S05]  /*6430*/  BSYNC B1 ;  /* 0x0000000000017941 */ /* 0x000fea0003800000 */
.L_x_190:
        /* <DEDUP_REMOVED lines=9> */
.L_x_193:
[----:B------:R-:W-:Y:S05]  /*64d0*/  BSYNC B1 ;  /* 0x0000000000017941 */ /* 0x000fea0003800000 */
.L_x_192:
        /* <DEDUP_REMOVED lines=9> */
.L_x_195:
[----:B------:R-:W-:Y:S05]  /*6570*/  BSYNC B1 ;  /* 0x0000000000017941 */ /* 0x000fea0003800000 */
.L_x_194:
        /* <DEDUP_REMOVED lines=9> */
.L_x_197:
[----:B------:R-:W-:Y:S05]  /*6610*/  BSYNC B1 ;  /* 0x0000000000017941 */ /* 0x000fea0003800000 */
.L_x_196:
        /* <DEDUP_REMOVED lines=9> */
.L_x_199:
[----:B------:R-:W-:Y:S05]  /*66b0*/  BSYNC B1 ;  /* 0x0000000000017941 */ /* 0x000fea0003800000 */
.L_x_198:
        /* <DEDUP_REMOVED lines=9> */
.L_x_201:
[----:B------:R-:W-:Y:S05]  /*6750*/  BSYNC B1 ;  /* 0x0000000000017941 */ /* 0x000fea0003800000 */
.L_x_200:
        /* <DEDUP_REMOVED lines=9> */
.L_x_203:
[----:B------:R-:W-:Y:S05]  /*67f0*/  BSYNC B1 ;  /* 0x0000000000017941 */ /* 0x000fea0003800000 */
.L_x_202:
        /* <DEDUP_REMOVED lines=9> */
.L_x_205:
[----:B------:R-:W-:Y:S05]  /*6890*/  BSYNC B1 ;  /* 0x0000000000017941 */ /* 0x000fea0003800000 */
.L_x_204:
        /* <DEDUP_REMOVED lines=9> */
.L_x_207:
[----:B------:R-:W-:Y:S05]  /*6930*/  BSYNC B1 ;  /* 0x0000000000017941 */ /* 0x000fea0003800000 */
.L_x_206:
        /* <DEDUP_REMOVED lines=9> */
.L_x_209:
[----:B------:R-:W-:Y:S05]  /*69d0*/  BSYNC B1 ;  /* 0x0000000000017941 */ /* 0x000fea0003800000 */
.L_x_208:
        /* <DEDUP_REMOVED lines=9> */
.L_x_211:
[----:B------:R-:W-:Y:S05]  /*6a70*/  BSYNC B1 ;  /* 0x0000000000017941 */ /* 0x000fea0003800000 */
.L_x_210:
        /* <DEDUP_REMOVED lines=9> */
.L_x_213:
[----:B------:R-:W-:Y:S05]  /*6b10*/  BSYNC B1 ;  /* 0x0000000000017941 */ /* 0x000fea0003800000 */
.L_x_212:
        /* <DEDUP_REMOVED lines=9> */
.L_x_215:
[----:B------:R-:W-:Y:S05]  /*6bb0*/  BSYNC B1 ;  /* 0x0000000000017941 */ /* 0x000fea0003800000 */
.L_x_214:
        /* <DEDUP_REMOVED lines=9> */
.L_x_217:
[----:B------:R-:W-:Y:S05]  /*6c50*/  BSYNC B1 ;  /* 0x0000000000017941 */ /* 0x000fea0003800000 */
.L_x_216:
        /* <DEDUP_REMOVED lines=9> */
.L_x_219:
[----:B------:R-:W-:Y:S05]  /*6cf0*/  BSYNC B1 ;  /* 0x0000000000017941 */ /* 0x000fea0003800000 */
.L_x_218:
        /* <DEDUP_REMOVED lines=9> */
.L_x_221:
[----:B------:R-:W-:Y:S05]  /*6d90*/  BSYNC B1 ;  /* 0x0000000000017941 */ /* 0x000fea0003800000 */
.L_x_220:
        /* <DEDUP_REMOVED lines=9> */
.L_x_223:
[----:B------:R-:W-:Y:S05]  /*6e30*/  BSYNC B1 ;  /* 0x0000000000017941 */ /* 0x000fea0003800000 */
.L_x_222:
        /* <DEDUP_REMOVED lines=9> */
.L_x_225:
[----:B------:R-:W-:Y:S05]  /*6ed0*/  BSYNC B1 ;  /* 0x0000000000017941 */ /* 0x000fea0003800000 */
.L_x_224:
        /* <DEDUP_REMOVED lines=9> */
.L_x_227:
[----:B------:R-:W-:Y:S05]  /*6f70*/  BSYNC B1 ;  /* 0x0000000000017941 */ /* 0x000fea0003800000 */
.L_x_226:
        /* <DEDUP_REMOVED lines=9> */
.L_x_229:
[----:B------:R-:W-:Y:S05]  /*7010*/  BSYNC B1 ;  /* 0x0000000000017941 */ /* 0x000fea0003800000 */
.L_x_228:
        /* <DEDUP_REMOVED lines=9> */
.L_x_231:
[----:B------:R-:W-:Y:S05]  /*70b0*/  BSYNC B1 ;  /* 0x0000000000017941 */ /* 0x000fea0003800000 */
.L_x_230:
        /* <DEDUP_REMOVED lines=9> */
.L_x_233:
[----:B------:R-:W-:Y:S05]  /*7150*/  BSYNC B1 ;  /* 0x0000000000017941 */ /* 0x000fea0003800000 */
.L_x_232:
        /* <DEDUP_REMOVED lines=9> */
.L_x_235:
[----:B------:R-:W-:Y:S05]  /*71f0*/  BSYNC B1 ;  /* 0x0000000000017941 */ /* 0x000fea0003800000 */
.L_x_234:
        /* <DEDUP_REMOVED lines=9> */
.L_x_237:
[----:B------:R-:W-:Y:S05]  /*7290*/  BSYNC B1 ;  /* 0x0000000000017941 */ /* 0x000fea0003800000 */
.L_x_236:
        /* <DEDUP_REMOVED lines=9> */
.L_x_239:
[----:B------:R-:W-:Y:S05]  /*7330*/  BSYNC B1 ;  /* 0x0000000000017941 */ /* 0x000fea0003800000 */
.L_x_238:
        /* <DEDUP_REMOVED lines=9> */
.L_x_241:
[----:B------:R-:W-:Y:S05]  /*73d0*/  BSYNC B1 ;  /* 0x0000000000017941 */ /* 0x000fea0003800000 */
.L_x_240:
        /* <DEDUP_REMOVED lines=9> */
.L_x_243:
[----:B------:R-:W-:Y:S05]  /*7470*/  BSYNC B1 ;  /* 0x0000000000017941 */ /* 0x000fea0003800000 */
.L_x_242:
        /* <DEDUP_REMOVED lines=9> */
.L_x_245:
[----:B------:R-:W-:Y:S05]  /*7510*/  BSYNC B1 ;  /* 0x0000000000017941 */ /* 0x000fea0003800000 */
.L_x_244:
        /* <DEDUP_REMOVED lines=9> */
.L_x_247:
[----:B------:R-:W-:Y:S05]  /*75b0*/  BSYNC B1 ;  /* 0x0000000000017941 */ /* 0x000fea0003800000 */
.L_x_246:
        /* <DEDUP_REMOVED lines=9> */
.L_x_249:
[----:B------:R-:W-:Y:S05]  /*7650*/  BSYNC B1 ;  /* 0x0000000000017941 */ /* 0x000fea0003800000 */
.L_x_248:
        /* <DEDUP_REMOVED lines=9> */
.L_x_251:
[----:B------:R-:W-:Y:S05]  /*76f0*/  BSYNC B1 ;  /* 0x0000000000017941 */ /* 0x000fea0003800000 */
.L_x_250:
        /* <DEDUP_REMOVED lines=9> */
.L_x_253:
[----:B------:R-:W-:Y:S05]  /*7790*/  BSYNC B1 ;  /* 0x0000000000017941 */ /* 0x000fea0003800000 */
.L_x_252:
        /* <DEDUP_REMOVED lines=9> */
.L_x_255:
[----:B------:R-:W-:Y:S05]  /*7830*/  BSYNC B1 ;  /* 0x0000000000017941 */ /* 0x000fea0003800000 */
.L_x_254:
        /* <DEDUP_REMOVED lines=9> */
.L_x_257:
[----:B------:R-:W-:Y:S05]  /*78d0*/  BSYNC B1 ;  /* 0x0000000000017941 */ /* 0x000fea0003800000 */
.L_x_256:
        /* <DEDUP_REMOVED lines=9> */
.L_x_259:
[----:B------:R-:W-:Y:S05]  /*7970*/  BSYNC B1 ;  /* 0x0000000000017941 */ /* 0x000fea0003800000 */
.L_x_258:
        /* <DEDUP_REMOVED lines=9> */
.L_x_261:
[----:B------:R-:W-:Y:S05]  /*7a10*/  BSYNC B1 ;  /* 0x0000000000017941 */ /* 0x000fea0003800000 */
.L_x_260:
        /* <DEDUP_REMOVED lines=9> */
.L_x_263:
[----:B------:R-:W-:Y:S05]  /*7ab0*/  BSYNC B1 ;  /* 0x0000000000017941 */ /* 0x000fea0003800000 */
.L_x_262:
        /* <DEDUP_REMOVED lines=9> */
.L_x_265:
[----:B------:R-:W-:Y:S05]  /*7b50*/  BSYNC B1 ;  /* 0x0000000000017941 */ /* 0x000fea0003800000 */
.L_x_264:
        /* <DEDUP_REMOVED lines=9> */
.L_x_267:
[----:B------:R-:W-:Y:S05]  /*7bf0*/  BSYNC B1 ;  /* 0x0000000000017941 */ /* 0x000fea0003800000 */
.L_x_266:
        /* <DEDUP_REMOVED lines=9> */
.L_x_269:
[----:B------:R-:W-:Y:S05]  /*7c90*/  BSYNC B1 ;  /* 0x0000000000017941 */ /* 0x000fea0003800000 */
.L_x_268:
        /* <DEDUP_REMOVED lines=9> */
.L_x_271:
[----:B------:R-:W-:Y:S05]  /*7d30*/  BSYNC B1 ;  /* 0x0000000000017941 */ /* 0x000fea0003800000 */
.L_x_270:
        /* <DEDUP_REMOVED lines=9> */
.L_x_273:
[----:B------:R-:W-:Y:S05]  /*7dd0*/  BSYNC B1 ;  /* 0x0000000000017941 */ /* 0x000fea0003800000 */
.L_x_272:
        /* <DEDUP_REMOVED lines=9> */
.L_x_275:
[----:B------:R-:W-:Y:S05]  /*7e70*/  BSYNC B1 ;  /* 0x0000000000017941 */ /* 0x000fea0003800000 */
.L_x_274:
[----:B012--5:R-:W-:Y:S01]  /*7e80*/  HADD2.F32 R4, -RZ, R172.H0_H0 ;  /* 0x200000acff047230 */ /* 0x027fe20000004100 */
        /* <DEDUP_REMOVED lines=8> */
.L_x_277:
[----:B------:R-:W-:Y:S05]  /*7f10*/  BSYNC B1 ;  /* 0x0000000000017941 */ /* 0x000fea0003800000 */
.L_x_276:
[----:B0----5:R-:W-:Y:S01]  /*7f20*/  HADD2.F32 R4, -RZ, R172.H0_H0 ;  /* 0x200000acff047230 */ /* 0x021fe20000004100 */
[----:B------:R-:W-:Y:S01]  /*7f30*/  ISETP.GT.AND P1, PT, R0, 0x79, P1 ;  /* 0x000000790000780c */ /* 0x000fe20000f24270 */
[----:B------:R-:W-:Y:S01]  /*7f40*/  @P2 IMAD.MOV.U32 R5, RZ, RZ, R9 ;  /* 0x000000ffff052224 */ /* 0x000fe200078e0009 */
[----:B------:R-:W-:Y:S02]  /*7f50*/  BSSY B1, `(.L_x_278) ;  /* 0x0000008000017945 */ /* 0x000fe40003800000 */
[----:B------:R-:W-:Y:S01]  /*7f60*/  FMUL R3, R4, R155 ;  /* 0x0000009b04037220 */ /* 0x000fe20000400000 */
[----:B------:R-:W-:-:S03]  /*7f70*/  @P2 IMAD.MOV.U32 R4, RZ, RZ, R8 ;  /* 0x000000ffff042224 */ /* 0x000fc600078e0008 */
[----:B------:R-:W-:-:S05]  /*7f80*/  FFMA R3, R86, R154, R3 ;  /* 0x0000009a56037223 */ /* 0x000fca0000000003 */
[----:B------:R-:W-:-:S05]  /*7f90*/  F2FP.F16.F32.PACK_AB R3, RZ, R3 ;  /* 0x00000003ff03723e */ /* 0x000fca00000000ff */
[----:B------:R0:W-:Y:S01]  /*7fa0*/  @P2 STG.E.U16 desc[UR36][R4.64+0xf0], R3 ;  /* 0x0000f00304002986 */ /* 0x0001e2000c101524 */
[----:B------:R-:W-:Y:S05]  /*7fb0*/  @!P1 BRA `(.L_x_279) ;  /* 0x0000000000049947 */ /* 0x000fea0003800000 */
[----:B------:R2:W5:Y:S02]  /*7fc0*/  LDG.E.LTC128B.U16 R172, desc[UR36][R10.64+0xf2] ;  /* 0x0000f2240aac7981 */ /* 0x000564000c1e1520 */
.L_x_279:
[----:B------:R-:W-:Y:S05]  /*7fd0*/  BSYNC B1 ;  /* 0x0000000000017941 */ /* 0x000fea0003800000 */
.L_x_278:
[----:B------:R-:W-:Y:S05]  /*7fe0*/  @!P1 BRA `(.L_x_280) ;  /* 0x00000024004c9947 */ /* 0x000fea0003800000 */
[----:B-----5:R-:W-:-:S05]  /*7ff0*/  HADD2.F32 R172, -RZ, R172.H0_H0 ;  /* 0x200000acffac7230 */ /* 0x020fca0000004100 */
[----:B------:R-:W-:-:S04]  /*8000*/  FMUL R172, R172, R155 ;  /* 0x0000009bacac7220 */ /* 0x000fc80000400000 */
[----:B------:R-:W-:-:S05]  /*8010*/  FFMA R172, R87, R154, R172 ;  /* 0x0000009a57ac7223 */ /* 0x000fca00000000ac */
[----:B------:R-:W-:-:S05]  /*8020*/  F2FP.F16.F32.PACK_AB R172, RZ, R172 ;  /* 0x000000acffac723e */ /* 0x000fca00000000ff */
[----:B------:R0:W-:Y:S01]  /*8030*/  STG.E.U16 desc[UR36][R8.64+0xf2], R172 ;  /* 0x0000f2ac08007986 */ /* 0x0001e2000c101524 */
[----:B------:R-:W-:Y:S05]  /*8040*/  BRA `(.L_x_280) ;  /* 0x0000002400347947 */ /* 0x000fea0003800000 */
.L_x_29:
[----:B------:R-:W-:Y:S01]  /*8050*/  ULDC.64 UR4, c[0x0][0x5c0] ;  /* 0x0001700000047ab9 */ /* 0x000fe20000000a00 */
[-C--:B------:R-:W-:Y:S01]  /*8060*/  FMUL R88, R88, R154.reuse ;  /* 0x0000009a58587220 */ /* 0x080fe20000400000 */
[----:B------:R-:W-:Y:S01]  /*8070*/  LEA R8, P0, R166, UR4, 0x1 ;  /* 0x00000004a6087c11 */ /* 0x000fe2000f8008ff */
[----:B------:R-:W-:Y:S01]  /*8080*/  IMAD.SHL.U32 R7, R4, 0x10, RZ ;  /* 0x0000001004077824 */ /* 0x000fe200078e00ff */
[----:B------:R-:W-:Y:S01]  /*8090*/  ISETP.GT.AND P2, PT, R0, 0x1, P3 ;  /* 0x000000010000780c */ /* 0x000fe20001f44270 */
[-C--:B------:R-:W-:Y:S01]  /*80a0*/  FMUL R89, R89, R154.reuse ;  /* 0x0000009a59597220 */ /* 0x080fe20000400000 */
[----:B------:R-:W-:Y:S01]  /*80b0*/  LEA.HI.X R9, R166, UR5, R169, 0x1, P0 ;  /* 0x00000005a6097c11 */ /* 0x000fe200080f0ca9 */
[-C--:B------:R-:W-:Y:S01]  /*80c0*/  FMUL R90, R90, R154.reuse ;  /* 0x0000009a5a5a7220 */ /* 0x080fe20000400000 */
[----:B------:R-:W-:Y:S01]  /*80d0*/  ISETP.GT.AND P0, PT, R3, 0x8, PT ;  /* 0x000000080300780c */ /* 0x000fe20003f04270 */
[----:B------:R-:W-:Y:S01]  /*80e0*/  FMUL R91, R91, R154 ;  /* 0x0000009a5b5b7220 */ /* 0x000fe20000400000 */
[----:B------:R-:W-:Y:S01]  /*80f0*/  F2FP.F16.F32.PACK_AB R88, RZ, R88 ;  /* 0x00000058ff58723e */ /* 0x000fe200000000ff */
[-C--:B------:R-:W-:Y:S01]  /*8100*/  FMUL R92, R92, R154.reuse ;  /* 0x0000009a5c5c7220 */ /* 0x080fe20000400000 */
[----:B------:R-:W-:Y:S01]  /*8110*/  ISETP.GT.AND P4, PT, R0, RZ, P0 ;  /* 0x000000ff0000720c */ /* 0x000fe20000784270 */
[----:B------:R-:W-:Y:S01]  /*8120*/  FMUL R93, R93, R154 ;  /* 0x0000009a5d5d7220 */ /* 0x000fe20000400000 */
[----:B------:R-:W-:Y:S01]  /*8130*/  SHF.L.U64.HI R6, R4, 0x4, R5 ;  /* 0x0000000404067819 */ /* 0x000fe20000010205 */
[----:B------:R-:W-:Y:S01]  /*8140*/  @P1 STG.E.U16 desc[UR36][R8.64], R88 ;  /* 0x0000005808001986 */ /* 0x000fe2000c101524 */
[----:B------:R-:W-:Y:S01]  /*8150*/  IADD3 R10, P5, R7, R8, RZ ;  /* 0x00000008070a7210 */ /* 0x000fe20007fbe0ff */
[-C--:B------:R-:W-:Y:S01]  /*8160*/  FMUL R94, R94, R154.reuse ;  /* 0x0000009a5e5e7220 */ /* 0x080fe20000400000 */
[----:B------:R-:W-:Y:S01]  /*8170*/  ISETP.GT.AND P1, PT, R0, 0x1, P0 ;  /* 0x000000010000780c */ /* 0x000fe20000724270 */
[----:B------:R-:W-:Y:S01]  /*8180*/  FMUL R95, R95, R154 ;  /* 0x0000009a5f5f7220 */ /* 0x000fe20000400000 */
[----:B------:R-:W-:Y:S01]  /*8190*/  F2FP.F16.F32.PACK_AB R89, RZ, R89 ;  /* 0x00000059ff59723e */ /* 0x000fe200000000ff */
[----:B------:R-:W-:Y:S01]  /*81a0*/  IMAD.X R11, R6, 0x1, R9, P5 ;  /* 0x00000001060b7824 */ /* 0x000fe200028e0609 */
[----:B------:R-:W-:Y:S01]  /*81b0*/  F2FP.F16.F32.PACK_AB R90, RZ, R90 ;  /* 0x0000005aff5a723e */ /* 0x000fe200000000ff */
[-C--:B------:R-:W-:Y:S01]  /*81c0*/  FMUL R96, R96, R154.reuse ;  /* 0x0000009a60607220 */ /* 0x080fe20000400000 */
[----:B------:R-:W-:Y:S01]  /*81d0*/  F2FP.F16.F32.PACK_AB R91, RZ, R91 ;  /* 0x0000005bff5b723e */ /* 0x000fe200000000ff */
[----:B------:R-:W-:Y:S01]  /*81e0*/  @P2 STG.E.U16 desc[UR36][R8.64+0x2], R89 ;  /* 0x0000025908002986 */ /* 0x000fe2000c101524 */
[C---:B------:R-:W-:Y:S01]  /*81f0*/  ISETP.GT.AND P5, PT, R0.reuse, 0x9, P3 ;  /* 0x000000090000780c */ /* 0x040fe20001fa4270 */
[-C--:B------:R-:W-:Y:S01]  /*8200*/  FMUL R97, R97, R154.reuse ;  /* 0x0000009a61617220 */ /* 0x080fe20000400000 */
[C---:B------:R-:W-:Y:S01]  /*8210*/  ISETP.GT.AND P2, PT, R0.reuse, 0x8, P0 ;  /* 0x000000080000780c */ /* 0x040fe20000744270 */
[----:B------:R-:W-:Y:S01]  /*8220*/  @P4 STG.E.U16 desc[UR36][R10.64], R90 ;  /* 0x0000005a0a004986 */ /* 0x000fe2000c101524 */
[----:B------:R-:W-:Y:S01]  /*8230*/  ISETP.GT.AND P4, PT, R0, 0x8, P3 ;  /* 0x000000080000780c */ /* 0x000fe20001f84270 */
[----:B------:R-:W-:Y:S01]  /*8240*/  FMUL R98, R98, R154 ;  /* 0x0000009a62627220 */ /* 0x000fe20000400000 */
[----:B------:R-:W-:Y:S01]  /*8250*/  F2FP.F16.F32.PACK_AB R92, RZ, R92 ;  /* 0x0000005cff5c723e */ /* 0x000fe200000000ff */
[----:B------:R-:W-:Y:S01]  /*8260*/  @P1 STG.E.U16 desc[UR36][R10.64+0x2], R91 ;  /* 0x0000025b0a001986 */ /* 0x000fe2000c101524 */
[----:B------:R-:W-:Y:S01]  /*8270*/  ISETP.GT.AND P1, PT, R0, 0x9, P0 ;  /* 0x000000090000780c */ /* 0x000fe20000724270 */
[-C--:B------:R-:W-:Y:S01]  /*8280*/  FMUL R99, R99, R154.reuse ;  /* 0x0000009a63637220 */ /* 0x080fe20000400000 */
[----:B------:R-:W-:Y:S01]  /*8290*/  F2FP.F16.F32.PACK_AB R93, RZ, R93 ;  /* 0x0000005dff5d723e */ /* 0x000fe200000000ff */
[----:B------:R-:W-:Y:S01]  /*82a0*/  FMUL R100, R100, R154 ;  /* 0x0000009a64647220 */ /* 0x000fe20000400000 */
[----:B------:R-:W-:Y:S01]  /*82b0*/  F2FP.F16.F32.PACK_AB R94, RZ, R94 ;  /* 0x0000005eff5e723e */ /* 0x000fe200000000ff */
[-C--:B------:R-:W-:Y:S01]  /*82c0*/  FMUL R101, R101, R154.reuse ;  /* 0x0000009a65657220 */ /* 0x080fe20000400000 */
[----:B------:R-:W-:Y:S01]  /*82d0*/  F2FP.F16.F32.PACK_AB R95, RZ, R95 ;  /* 0x0000005fff5f723e */ /* 0x000fe200000000ff */
[----:B------:R-:W-:Y:S01]  /*82e0*/  FMUL R102, R102, R154 ;  /* 0x0000009a66667220 */ /* 0x000fe20000400000 */
[----:B------:R-:W-:Y:S01]  /*82f0*/  F2FP.F16.F32.PACK_AB R96, RZ, R96 ;  /* 0x00000060ff60723e */ /* 0x000fe200000000ff */
[----:B------:R-:W-:Y:S01]  /*8300*/  @P4 STG.E.U16 desc[UR36][R8.64+0x10], R92 ;  /* 0x0000105c08004986 */ /* 0x000fe2000c101524 */
[C---:B------:R-:W-:Y:S01]  /*8310*/  ISETP.GT.AND P4, PT, R0.reuse, 0x10, P3 ;  /* 0x000000100000780c */ /* 0x040fe20001f84270 */
[-C--:B------:R-:W-:Y:S01]  /*8320*/  FMUL R103, R103, R154.reuse ;  /* 0x0000009a67677220 */ /* 0x080fe20000400000 */
[----:B------:R-:W-:Y:S01]  /*8330*/  F2FP.F16.F32.PACK_AB R97, RZ, R97 ;  /* 0x00000061ff61723e */ /* 0x000fe200000000ff */
[----:B------:R-:W-:Y:S01]  /*8340*/  @P5 STG.E.U16 desc[UR36][R8.64+0x12], R93 ;  /* 0x0000125d08005986 */ /* 0x000fe2000c101524 */
[----:B------:R-:W-:Y:S01]  /*8350*/  ISETP.GT.AND P5, PT, R0, 0x11, P0 ;  /* 0x000000110000780c */ /* 0x000fe200007a4270 */
        /* <DEDUP_REMOVED lines=74> */
[-C--:B------:R-:W-:Y:S01]  /*8800*/  FMUL R125, R125, R154.reuse ;  /* 0x0000009a7d7d7220 */ /* 0x080fe20000400000 */
[----:B------:R-:W-:Y:S01]  /*8810*/  F2FP.F16.F32.PACK_AB R119, RZ, R119 ;  /* 0x00000077ff77723e */ /* 0x000fe200000000ff */
[----:B------:R-:W-:Y:S01]  /*8820*/  FMUL R126, R126, R154 ;  /* 0x0000009a7e7e7220 */ /* 0x000fe20000400000 */
[----:B------:R-:W-:Y:S01]  /*8830*/  F2FP.F16.F32.PACK_AB R120, RZ, R120 ;  /* 0x00000078ff78723e */ /* 0x000fe200000000ff */
        /* <DEDUP_REMOVED lines=64> */
[----:B------:R-:W-:Y:S01]  /*8c40*/  FMUL R145, R145, R154 ;  /* 0x0000009a91917220 */ /* 0x000fe20000400000 */
[----:B------:R-:W-:Y:S01]  /*8c50*/  F2FP.F16.F32.PACK_AB R139, RZ, R139 ;  /* 0x0000008bff8b723e */ /* 0x000fe200000000ff */
[----:B------:R-:W-:Y:S01]  /*8c60*/  IMAD.SHL.U32 R21, R4, 0x100, RZ ;  /* 0x0000010004157824 */ /* 0x000fe200078e00ff */
[----:B------:R-:W-:Y:S01]  /*8c70*/  F2FP.F16.F32.PACK_AB R140, RZ, R140 ;  /* 0x0000008cff8c723e */ /* 0x000fe200000000ff */
[----:B------:R-:W-:Y:S01]  /*8c80*/  @P1 STG.E.U16 desc[UR36][R8.64+0x90], R124 ;  /* 0x0000907c08001986 */ /* 0x000fe2000c101524 */
[----:B------:R-:W-:Y:S01]  /*8c90*/  ISETP.GT.AND P1, PT, R0, 0x50, P3 ;  /* 0x000000500000780c */ /* 0x000fe20001f24270 */
[-C--:B------:R-:W-:Y:S01]  /*8ca0*/  FMUL R146, R146, R154.reuse ;  /* 0x0000009a92927220 */ /* 0x080fe20000400000 */
[----:B------:R-:W-:Y:S01]  /*8cb0*/  F2FP.F16.F32.PACK_AB R141, RZ, R141 ;  /* 0x0000008dff8d723e */ /* 0x000fe200000000ff */
[----:B------:R-:W-:Y:S01]  /*8cc0*/  @P2 STG.E.U16 desc[UR36][R8.64+0x92], R125 ;  /* 0x0000927d08002986 */ /* 0x000fe2000c101524 */
[C---:B------:R-:W-:Y:S01]  /*8cd0*/  ISETP.GT.AND P2, PT, R0.reuse, 0x51, P3 ;  /* 0x000000510000780c */ /* 0x040fe20001f44270 */
[----:B------:R-:W-:Y:S01]  /*8ce0*/  FMUL R147, R147, R154 ;  /* 0x0000009a93937220 */ /* 0x000fe20000400000 */
        /* <DEDUP_REMOVED lines=12> */
[----:B------:R-:W-:Y:S01]  /*8db0*/  SHF.L.U64.HI R15, R4, 0x8, R5 ;  /* 0x00000008040f7819 */ /* 0x000fe20000010205 */
[----:B------:R-:W-:Y:S01]  /*8dc0*/  @P2 STG.E.U16 desc[UR36][R8.64+0xa2], R129 ;  /* 0x0000a28108002986 */ /* 0x000fe2000c101524 */
[C---:B------:R-:W-:Y:S01]  /*8dd0*/  ISETP.GT.AND P2, PT, R0.reuse, 0x59, P3 ;  /* 0x000000590000780c */ /* 0x040fe20001f44270 */
        /* <DEDUP_REMOVED lines=56> */
[----:B------:R-:W-:Y:S01]  /*9160*/  FMUL R39, R39, R154 ;  /* 0x0000009a27277220 */ /* 0x000fe20000400000 */
[----:B------:R-:W-:Y:S01]  /*9170*/  F2FP.F16.F32.PACK_AB R33, RZ, R33 ;  /* 0x00000021ff21723e */ /* 0x000fe200000000ff */
[----:B------:R-:W-:Y:S01]  /*9180*/  @P2 STG.E.U16 desc[UR36][R10.64+0xd0], R142 ;  /* 0x0000d08e0a002986 */ /* 0x000fe2000c101524 */
[----:B------:R-:W-:Y:S01]  /*9190*/  F2FP.F16.F32.PACK_AB R34, RZ, R34 ;  /* 0x00000022ff22723e */ /* 0x000fe200000000ff */
[-C--:B------:R-:W-:Y:S01]  /*91a0*/  FMUL R40, R40, R154.reuse ;  /* 0x0000009a28287220 */ /* 0x080fe20000400000 */
[----:B------:R-:W-:Y:S01]  /*91b0*/  F2FP.F16.F32.PACK_AB R35, RZ, R35 ;  /* 0x00000023ff23723e */ /* 0x000fe200000000ff */
        /* <DEDUP_REMOVED lines=8> */
[----:B------:R-:W-:Y:S01]  /*9240*/  @P1 IMAD.MOV.U32 R4, RZ, RZ, R8 ;  /* 0x000000ffff041224 */ /* 0x000fe200078e0008 */
[----:B------:R-:W-:Y:S01]  /*9250*/  @P1 MOV R5, R9 ;  /* 0x0000000900051202 */ /* 0x000fe20000000f00 */
[----:B------:R-:W-:Y:S01]  /*9260*/  FMUL R43, R43, R154 ;  /* 0x0000009a2b2b7220 */ /* 0x000fe20000400000 */
[----:B------:R-:W-:Y:S01]  /*9270*/  F2FP.F16.F32.PACK_AB R38, RZ, R38 ;  /* 0x00000026ff26723e */ /* 0x000fe200000000ff */
[----:B------:R-:W-:Y:S01]  /*9280*/  FMUL R44, R44, R154 ;  /* 0x0000009a2c2c7220 */ /* 0x000fe20000400000 */
[----:B------:R-:W-:Y:S01]  /*9290*/  F2FP.F16.F32.PACK_AB R39, RZ, R39 ;  /* 0x00000027ff27723e */ /* 0x000fe200000000ff */
[----:B------:R0:W-:Y:S01]  /*92a0*/  @P1 STG.E.U16 desc[UR36][R4.64+0xe2], R145 ;  /* 0x0000e29104001986 */ /* 0x0001e2000c101524 */
[----:B------:R-:W-:Y:S01]  /*92b0*/  IADD3 R12, P1, P2, R7, R8, R21 ;  /* 0x00000008070c7210 */ /* 0x000fe20007a3e015 */
[----:B------:R-:W-:Y:S01]  /*92c0*/  FMUL R45, R45, R154 ;  /* 0x0000009a2d2d7220 */ /* 0x000fe20000400000 */
[----:B------:R-:W-:Y:S01]  /*92d0*/  F2FP.F16.F32.PACK_AB R40, RZ, R40 ;  /* 0x00000028ff28723e */ /* 0x000fe200000000ff */
[-C--:B------:R-:W-:Y:S01]  /*92e0*/  FMUL R46, R46, R154.reuse ;  /* 0x0000009a2e2e7220 */ /* 0x080fe20000400000 */
[----:B------:R-:W-:Y:S01]  /*92f0*/  IADD3.X R13, R6, R9, R15, P1, P2 ;  /* 0x00000009060d7210 */ /* 0x000fe20000fe440f */
[-C--:B------:R-:W-:Y:S01]  /*9300*/  FMUL R47, R47, R154.reuse ;  /* 0x0000009a2f2f7220 */ /* 0x080fe20000400000 */
[C---:B------:R-:W-:Y:S01]  /*9310*/  ISETP.GT.AND P1, PT, R3.reuse, 0x80, PT ;  /* 0x000000800300780c */ /* 0x040fe20003f24270 */
[-C--:B------:R-:W-:Y:S01]  /*9320*/  FMUL R48, R48, R154.reuse ;  /* 0x0000009a30307220 */ /* 0x080fe20000400000 */
[----:B------:R-:W-:Y:S01]  /*9330*/  ISETP.GT.AND P2, PT, R3, 0x88, PT ;  /* 0x000000880300780c */ /* 0x000fe20003f44270 */
[----:B------:R-:W-:Y:S01]  /*9340*/  FMUL R49, R49, R154 ;  /* 0x0000009a31317220 */ /* 0x000fe20000400000 */
[----:B------:R-:W-:Y:S01]  /*9350*/  F2FP.F16.F32.PACK_AB R41, RZ, R41 ;  /* 0x00000029ff29723e */ /* 0x000fe200000000ff */
[----:B0-----:R-:W-:Y:S01]  /*9360*/  @P5 IMAD.MOV.U32 R4, RZ, RZ, R10 ;  /* 0x000000ffff045224 */ /* 0x001fe200078e000a */
[----:B------:R-:W-:Y:S01]  /*9370*/  F2FP.F16.F32.PACK_AB R42, RZ, R42 ;  /* 0x0000002aff2a723e */ /* 0x000fe200000000ff */
[----:B------:R-:W-:Y:S01]  /*9380*/  @P5 IMAD.MOV.U32 R5, RZ, RZ, R11 ;  /* 0x000000ffff055224 */ /* 0x000fe200078e000b */
[----:B------:R-:W-:Y:S01]  /*9390*/  F2FP.F16.F32.PACK_AB R43, RZ, R43 ;  /* 0x0000002bff2b723e */ /* 0x000fe200000000ff */
[----:B------:R-:W-:Y:S01]  /*93a0*/  FMUL R50, R50, R154 ;  /* 0x0000009a32327220 */ /* 0x000fe20000400000 */
[----:B------:R-:W-:Y:S01]  /*93b0*/  F2FP.F16.F32.PACK_AB R44, RZ, R44 ;  /* 0x0000002cff2c723e */ /* 0x000fe200000000ff */
[-C--:B------:R-:W-:Y:S01]  /*93c0*/  FMUL R51, R51, R154.reuse ;  /* 0x0000009a33337220 */ /* 0x080fe20000400000 */
[----:B------:R0:W-:Y:S01]  /*93d0*/  @P5 STG.E.U16 desc[UR36][R4.64+0xe0], R146 ;  /* 0x0000e09204005986 */ /* 0x0001e2000c101524 */
[----:B------:R-:W-:Y:S01]  /*93e0*/  ISETP.GT.AND P5, PT, R0, 0x78, P3 ;  /* 0x000000780000780c */ /* 0x000fe20001fa4270 */
[-C--:B------:R-:W-:Y:S01]  /*93f0*/  FMUL R52, R52, R154.reuse ;  /* 0x0000009a34347220 */ /* 0x080fe20000400000 */
[C---:B------:R-:W-:Y:S01]  /*9400*/  ISETP.GT.AND P3, PT, R0.reuse, 0x79, P3 ;  /* 0x000000790000780c */ /* 0x040fe20001f64270 */
[----:B------:R-:W-:Y:S01]  /*9410*/  @P4 STG.E.U16 desc[UR36][R10.64+0xe2], R147 ;  /* 0x0000e2930a004986 */ /* 0x000fe2000c101524 */
[C---:B------:R-:W-:Y:S01]  /*9420*/  ISETP.GT.AND P4, PT, R0.reuse, 0x78, P0 ;  /* 0x000000780000780c */ /* 0x040fe20000784270 */
[-C--:B------:R-:W-:Y:S01]  /*9430*/  FMUL R53, R53, R154.reuse ;  /* 0x0000009a35357220 */ /* 0x080fe20000400000 */
[----:B------:R-:W-:Y:S01]  /*9440*/  ISETP.GT.AND P0, PT, R0, 0x79, P0 ;  /* 0x000000790000780c */ /* 0x000fe20000704270 */
[-C--:B------:R-:W-:Y:S01]  /*9450*/  FMUL R54, R54, R154.reuse ;  /* 0x0000009a36367220 */ /* 0x080fe20000400000 */
[----:B------:R-:W-:Y:S01]  /*9460*/  F2FP.F16.F32.PACK_AB R45, RZ, R45 ;  /* 0x0000002dff2d723e */ /* 0x000fe200000000ff */
[----:B------:R-:W-:Y:S01]  /*9470*/  FMUL R55, R55, R154 ;  /* 0x0000009a37377220 */ /* 0x000fe20000400000 */
[----:B------:R-:W-:Y:S01]  /*9480*/  F2FP.F16.F32.PACK_AB R46, RZ, R46 ;  /* 0x0000002eff2e723e */ /* 0x000fe200000000ff */
[----:B------:R-:W-:Y:S01]  /*9490*/  FMUL R56, R56, R154 ;  /* 0x0000009a38387220 */ /* 0x000fe20000400000 */
[----:B------:R-:W-:Y:S01]  /*94a0*/  F2FP.F16.F32.PACK_AB R47, RZ, R47 ;  /* 0x0000002fff2f723e */ /* 0x000fe200000000ff */
[----:B------:R-:W-:Y:S01]  /*94b0*/  @P5 STG.E.U16 desc[UR36][R8.64+0xf0], R148 ;  /* 0x0000f09408005986 */ /* 0x000fe2000c101524 */
[----:B0-----:R-:W-:Y:S01]  /*94c0*/  IADD3 R4, P5, R21, R8, RZ ;  /* 0x0000000815047210 */ /* 0x001fe20007fbe0ff */
[----:B------:R-:W-:Y:S01]  /*94d0*/  FMUL R57, R57, R154 ;  /* 0x0000009a39397220 */ /* 0x000fe20000400000 */
[----:B------:R-:W-:Y:S01]  /*94e0*/  F2FP.F16.F32.PACK_AB R48, RZ, R48 ;  /* 0x00000030ff30723e */ /* 0x000fe200000000ff */
[----:B------:R0:W-:Y:S01]  /*94f0*/  @P3 STG.E.U16 desc[UR36][R8.64+0xf2], R149 ;  /* 0x0000f29508003986 */ /* 0x0001e2000c101524 */
[C---:B------:R-:W-:Y:S01]  /*9500*/  ISETP.GT.AND P3, PT, R0.reuse, RZ, P1 ;  /* 0x000000ff0000720c */ /* 0x040fe20000f64270 */
[----:B------:R-:W-:Y:S01]  /*9510*/  IMAD.X R5, R15, 0x1, R9, P5 ;  /* 0x000000010f057824 */ /* 0x000fe200028e0609 */
[C---:B------:R-:W-:Y:S01]  /*9520*/  ISETP.GT.AND P5, PT, R0.reuse, RZ, P2 ;  /* 0x000000ff0000720c */ /* 0x040fe200017a4270 */
        /* <DEDUP_REMOVED lines=14> */
[----:B------:R-:W-:Y:S01]  /*9610*/  @P4 STG.E.U16 desc[UR36][R4.64+0x2], R25 ;  /* 0x0000021904004986 */ /* 0x000fe2000c101524 */
[----:B------:R-:W-:Y:S01]  /*9620*/  IADD3 R14, P4, R7, R4, RZ ;  /* 0x00000004070e7210 */ /* 0x000fe20007f9e0ff */
[--C-:B------:R-:W-:Y:S01]  /*9630*/  IMAD.X R9, R6, 0x1, R5.reuse, P3 ;  /* 0x0000000106097824 */ /* 0x100fe200018e0605 */
[----:B------:R-:W-:Y:S01]  /*9640*/  ISETP.GT.AND P3, PT, R0, 0x9, P2 ;  /* 0x000000090000780c */ /* 0x000fe20001764270 */
[-C--:B------:R-:W-:Y:S01]  /*9650*/  FMUL R62, R62, R154.reuse ;  /* 0x0000009a3e3e7220 */ /* 0x080fe20000400000 */
[----:B------:R-:W-:Y:S01]  /*9660*/  F2FP.F16.F32.PACK_AB R53, RZ, R53 ;  /* 0x00000035ff35723e */ /* 0x000fe200000000ff */
[----:B------:R-:W-:Y:S01]  /*9670*/  IMAD.X R15, R6, 0x1, R5, P4 ;  /* 0x00000001060f7824 */ /* 0x000fe200020e0605 */
[----:B------:R-:W-:Y:S01]  /*9680*/  ISETP.GT.AND P4, PT, R0, 0x8, P1 ;  /* 0x000000080000780c */ /* 0x000fe20000f84270 */
[----:B------:R-:W-:Y:S01]  /*9690*/  FMUL R63, R63, R154 ;  /* 0x0000009a3f3f7220 */ /* 0x000fe20000400000 */
[----:B------:R-:W-:Y:S01]  /*96a0*/  F2FP.F16.F32.PACK_AB R54, RZ, R54 ;  /* 0x00000036ff36723e */ /* 0x000fe200000000ff */
[-C--:B------:R-:W-:Y:S01]  /*96b0*/  FMUL R64, R64, R154.reuse ;  /* 0x0000009a40407220 */ /* 0x080fe20000400000 */
        /* <DEDUP_REMOVED lines=9> */
[----:B------:R-:W-:Y:S01]  /*9750*/  @P4 STG.E.U16 desc[UR36][R4.64+0x10], R28 ;  /* 0x0000101c04004986 */ /* 0x000fe2000c101524 */
[----:B------:R-:W-:Y:S01]  /*9760*/  ISETP.GT.AND P4, PT, R0, 0x10, P1 ;  /* 0x000000100000780c */ /* 0x000fe20000f84270 */
[-C--:B------:R-:W-:Y:S01]  /*9770*/  FMUL R68, R68, R154.reuse ;  /* 0x0000009a44447220 */ /* 0x080fe20000400000 */
[----:B------:R-:W-:Y:S01]  /*9780*/  F2FP.F16.F32.PACK_AB R57, RZ, R57 ;  /* 0x00000039ff39723e */ /* 0x000fe200000000ff */
[-C--:B------:R-:W-:Y:S01]  /*9790*/  FMUL R69, R69, R154.reuse ;  /* 0x0000009a45457220 */ /* 0x080fe20000400000 */
        /* <DEDUP_REMOVED lines=18> */
[--C-:B------:R-:W-:Y:S01]  /*98c0*/  @P0 IMAD.MOV.U32 R6, RZ, RZ, R12.reuse ;  /* 0x000000ffff060224 */ /* 0x100fe200078e000c */
[----:B------:R-:W-:Y:S01]  /*98d0*/  @P0 MOV R7, R13 ;  /* 0x0000000d00070202 */ /* 0x000fe20000000f00 */
[----:B------:R-:W-:Y:S01]  /*98e0*/  FMUL R74, R74, R154 ;  /* 0x0000009a4a4a7220 */ /* 0x000fe20000400000 */
[----:B------:R-:W-:Y:S01]  /*98f0*/  F2FP.F16.F32.PACK_AB R62, RZ, R62 ;  /* 0x0000003eff3e723e */ /* 0x000fe200000000ff */
[-C--:B------:R-:W-:Y:S01]  /*9900*/  FMUL R75, R75, R154.reuse ;  /* 0x0000009a4b4b7220 */ /* 0x080fe20000400000 */
[----:B------:R-:W-:Y:S01]  /*9910*/  F2FP.F16.F32.PACK_AB R63, RZ, R63 ;  /* 0x0000003fff3f723e */ /* 0x000fe200000000ff */
[----:B------:R0:W-:Y:S01]  /*9920*/  @P0 STG.E.U16 desc[UR36][R6.64+0x20], R34 ;  /* 0x0000202206000986 */ /* 0x0001e2000c101524 */
        /* <DEDUP_REMOVED lines=11> */
[--C-:B0-----:R-:W-:Y:S01]  /*99e0*/  @P3 IMAD.MOV.U32 R6, RZ, RZ, R12.reuse ;  /* 0x000000ffff063224 */ /* 0x101fe200078e000c */
[----:B------:R-:W-:Y:S01]  /*99f0*/  F2FP.F16.F32.PACK_AB R69, RZ, R69 ;  /* 0x00000045ff45723e */ /* 0x000fe200000000ff */
[--C-:B------:R-:W-:Y:S01]  /*9a00*/  @P3 IMAD.MOV.U32 R7, RZ, RZ, R13.reuse ;  /* 0x000000ffff073224 */ /* 0x100fe200078e000d */
[----:B------:R-:W-:Y:S01]  /*9a10*/  F2FP.F16.F32.PACK_AB R70, RZ, R70 ;  /* 0x00000046ff46723e */ /* 0x000fe200000000ff */
[-C--:B------:R-:W-:Y:S01]  /*9a20*/  FMUL R81, R81, R154.reuse ;  /* 0x0000009a51517220 */ /* 0x080fe20000400000 */
[----:B------:R-:W-:Y:S01]  /*9a30*/  F2FP.F16.F32.PACK_AB R71, RZ, R71 ;  /* 0x00000047ff47723e */ /* 0x000fe200000000ff */
[-C--:B------:R-:W-:Y:S01]  /*9a40*/  FMUL R82, R82, R154.reuse ;  /* 0x0000009a52527220 */ /* 0x080fe20000400000 */
[----:B------:R0:W-:Y:S01]  /*9a50*/  @P3 STG.E.U16 desc[UR36][R6.64+0x22], R35 ;  /* 0x0000222306003986 */ /* 0x0001e2000c101524 */
        /* <DEDUP_REMOVED lines=11> */
[----:B0-----:R-:W-:Y:S01]  /*9b10*/  @P0 IMAD.MOV.U32 R6, RZ, RZ, R12 ;  /* 0x000000ffff060224 */ /* 0x001fe200078e000c */
[----:B------:R-:W-:Y:S01]  /*9b20*/  F2FP.F16.F32.PACK_AB R75, RZ, R75 ;  /* 0x0000004bff4b723e */ /* 0x000fe200000000ff */
[----:B------:R-:W-:Y:S01]  /*9b30*/  @P0 IMAD.MOV.U32 R7, RZ, RZ, R13 ;  /* 0x000000ffff070224 */ /* 0x000fe200078e000d */
[----:B------:R-:W-:Y:S01]  /*9b40*/  F2FP.F16.F32.PACK_AB R76, RZ, R76 ;  /* 0x0000004cff4c723e */ /* 0x000fe200000000ff */
[-C--:B------:R-:W-:Y:S01]  /*9b50*/  FMUL R86, R86, R154.reuse ;  /* 0x0000009a56567220 */ /* 0x080fe20000400000 */
[----:B------:R-:W-:Y:S01]  /*9b60*/  F2FP.F16.F32.PACK_AB R77, RZ, R77 ;  /* 0x0000004dff4d723e */ /* 0x000fe200000000ff */
[----:B------:R-:W-:Y:S01]  /*9b70*/  FMUL R87, R87, R154 ;  /* 0x0000009a57577220 */ /* 0x000fe20000400000 */
[----:B------:R0:W-:Y:S01]  /*9b80*/  @P0 STG.E.U16 desc[UR36][R6.64+0x30], R38 ;  /* 0x0000302606000986 */ /* 0x0001e2000c101524 */
[----:B------:R-:W-:-:S02]  /*9b90*/  ISETP.GT.AND P0, PT, R0, 0x20, P2 ;  /* 0x000000200000780c */ /* 0x000fc40001704270 */
[----:B------:R-:W-:Y:S02]  /*9ba0*/  F2FP.F16.F32.PACK_AB R78, RZ, R78 ;  /* 0x0000004eff4e723e */ /* 0x000fe400000000ff */
[----:B------:R-:W-:Y:S02]  /*9bb0*/  F2FP.F16.F32.PACK_AB R79, RZ, R79 ;  /* 0x0000004fff4f723e */ /* 0x000fe400000000ff */
[----:B------:R-:W-:Y:S02]  /*9bc0*/  F2FP.F16.F32.PACK_AB R80, RZ, R80 ;  /* 0x00000050ff50723e */ /* 0x000fe400000000ff */
[----:B------:R-:W-:Y:S02]  /*9bd0*/  F2FP.F16.F32.PACK_AB R81, RZ, R81 ;  /* 0x00000051ff51723e */ /* 0x000fe400000000ff */
[----:B------:R-:W-:Y:S01]  /*9be0*/  F2FP.F16.F32.PACK_AB R82, RZ, R82 ;  /* 0x00000052ff52723e */ /* 0x000fe200000000ff */
[----:B0-----:R-:W-:Y:S01]  /*9bf0*/  @P3 IMAD.MOV.U32 R6, RZ, RZ, R12 ;  /* 0x000000ffff063224 */ /* 0x001fe200078e000c */
[----:B------:R-:W-:Y:S01]  /*9c00*/  F2FP.F16.F32.PACK_AB R83, RZ, R83 ;  /* 0x00000053ff53723e */ /* 0x000fe200000000ff */
[----:B------:R-:W-:Y:S01]  /*9c10*/  @P3 IMAD.MOV.U32 R7, RZ, RZ, R13 ;  /* 0x000000ffff073224 */ /* 0x000fe200078e000d */
[----:B------:R-:W-:-:S02]  /*9c20*/  F2FP.F16.F32.PACK_AB R84, RZ, R84 ;  /* 0x00000054ff54723e */ /* 0x000fc400000000ff */
[----:B------:R-:W-:Y:S02]  /*9c30*/  F2FP.F16.F32.PACK_AB R85, RZ, R85 ;  /* 0x00000055ff55723e */ /* 0x000fe400000000ff */
[----:B------:R0:W-:Y:S01]  /*9c40*/  @P3 STG.E.U16 desc[UR36][R6.64+0x32], R39 ;  /* 0x0000322706003986 */ /* 0x0001e2000c101524 */
[C---:B------:R-:W-:Y:S02]  /*9c50*/  ISETP.GT.AND P3, PT, R0.reuse, 0x21, P2 ;  /* 0x000000210000780c */ /* 0x040fe40001764270 */
[----:B------:R-:W-:Y:S01]  /*9c60*/  F2FP.F16.F32.PACK_AB R86, RZ, R86 ;  /* 0x00000056ff56723e */ /* 0x000fe200000000ff */
[----:B------:R-:W-:Y:S01]  /*9c70*/  @P4 STG.E.U16 desc[UR36][R4.64+0x40], R40 ;  /* 0x0000402804004986 */ /* 0x000fe2000c101524 */
[C---:B------:R-:W-:Y:S02]  /*9c80*/  ISETP.GT.AND P4, PT, R0.reuse, 0x28, P1 ;  /* 0x000000280000780c */ /* 0x040fe40000f84270 */
[----:B------:R-:W-:Y:S01]  /*9c90*/  F2FP.F16.F32.PACK_AB R87, RZ, R87 ;  /* 0x00000057ff57723e */ /* 0x000fe200000000ff */
[----:B------:R-:W-:Y:S01]  /*9ca0*/  @P5 STG.E.U16 desc[UR36][R4.64+0x42], R41 ;  /* 0x0000422904005986 */ /* 0x000fe2000c101524 */
[----:B------:R-:W-:-:S02]  /*9cb0*/  ISETP.GT.AND P5, PT, R0, 0x29, P1 ;  /* 0x000000290000780c */ /* 0x000fc40000fa4270 */
[----:B0-----:R-:W-:Y:S01]  /*9cc0*/  @P0 MOV R6, R12 ;  /* 0x0000000c00060202 */ /* 0x001fe20000000f00 */
[----:B------:R-:W-:-:S05]  /*9cd0*/  @P0 IMAD.MOV.U32 R7, RZ, RZ, R13 ;  /* 0x000000ffff070224 */ /* 0x000fca00078e000d */
[----:B------:R0:W-:Y:S01]  /*9ce0*/  @P0 STG.E.U16 desc[UR36][R6.64+0x40], R42 ;  /* 0x0000402a06000986 */ /* 0x0001e2000c101524 */
[----:B------:R-:W-:Y:S01]  /*9cf0*/  ISETP.GT.AND P0, PT, R0, 0x28, P2 ;  /* 0x000000280000780c */ /* 0x000fe20001704270 */
[----:B0-----:R-:W-:Y:S02]  /*9d00*/  @P3 IMAD.MOV.U32 R6, RZ, RZ, R12 ;  /* 0x000000ffff063224 */ /* 0x001fe400078e000c */
[----:B------:R-:W-:-:S05]  /*9d10*/  @P3 IMAD.MOV.U32 R7, RZ, RZ, R13 ;  /* 0x000000ffff073224 */ /* 0x000fca00078e000d */
[----:B------:R0:W-:Y:S01]  /*9d20*/  @P3 STG.E.U16 desc[UR36][R6.64+0x42], R43 ;  /* 0x0000422b06003986 */ /* 0x0001e2000c101524 */
[----:B------:R-:W-:-:S03]  /*9d30*/  ISETP.GT.AND P3, PT, R0, 0x29, P2 ;  /* 0x000000290000780c */ /* 0x000fc60001764270 */
[----:B------:R-:W-:Y:S01]  /*9d40*/  @P4 STG.E.U16 desc[UR36][R4.64+0x50], R44 ;  /* 0x0000502c04004986 */ /* 0x000fe2000c101524 */
[----:B------:R-:W-:-:S03]  /*9d50*/  ISETP.GT.AND P4, PT, R0, 0x30, P1 ;  /* 0x000000300000780c */ /* 0x000fc60000f84270 */
[----:B------:R-:W-:Y:S01]  /*9d60*/  @P5 STG.E.U16 desc[UR36][R4.64+0x52], R45 ;  /* 0x0000522d04005986 */ /* 0x000fe2000c101524 */
[----:B------:R-:W-:Y:S01]  /*9d70*/  ISETP.GT.AND P5, PT, R0, 0x31, P1 ;  /* 0x000000310000780c */ /* 0x000fe20000fa4270 */
[----:B0-----:R-:W-:Y:S02]  /*9d80*/  @P0 IMAD.MOV.U32 R6, RZ, RZ, R12 ;  /* 0x000000ffff060224 */ /* 0x001fe400078e000c */
[----:B------:R-:W-:-:S05]  /*9d90*/  @P0 IMAD.MOV.U32 R7, RZ, RZ, R13 ;  /* 0x000000ffff070224 */ /* 0x000fca00078e000d */
[----:B------:R0:W-:Y:S01]  /*9da0*/  @P0 STG.E.U16 desc[UR36][R6.64+0x50], R46 ;  /* 0x0000502e06000986 */ /* 0x0001e2000c101524 */
[----:B------:R-:W-:Y:S01]  /*9db0*/  ISETP.GT.AND P0, PT, R0, 0x30, P2 ;  /* 0x000000300000780c */ /* 0x000fe20001704270 */
[----:B0-----:R-:W-:Y:S01]  /*9dc0*/  @P3 IMAD.MOV.U32 R6, RZ, RZ, R12 ;  /* 0x000000ffff063224 */ /* 0x001fe200078e000c */
[----:B------:R-:W-:-:S05]  /*9dd0*/  @P3 MOV R7, R13 ;  /* 0x0000000d00073202 */ /* 0x000fca0000000f00 */
        /* <DEDUP_REMOVED lines=21> */
[----:B------:R-:W-:Y:S02]  /*9f30*/  ISETP.GT.AND P0, PT, R0, 0x40, P2 ;  /* 0x000000400000780c */ /* 0x000fe40001704270 */
[----:B0-----:R-:W-:Y:S01]  /*9f40*/  @P3 MOV R6, R12 ;  /* 0x0000000c00063202 */ /* 0x001fe20000000f00 */
        /* <DEDUP_REMOVED lines=19> */
[----:B0-----:R-:W-:Y:S01]  /*a080*/  @P0 IMAD.MOV.U32 R6, RZ, RZ, R12 ;  /* 0x000000ffff060224 */ /* 0x001fe200078e000c */
[----:B------:R-:W-:-:S05]  /*a090*/  @P0 MOV R7, R13 ;  /* 0x0000000d00070202 */ /* 0x000fca0000000f00 */
        /* <DEDUP_REMOVED lines=21> */
[----:B------:R-:W-:Y:S02]  /*a1f0*/  ISETP.GT.AND P5, PT, R0, 0x61, P1 ;  /* 0x000000610000780c */ /* 0x000fe40000fa4270 */
        /* <DEDUP_REMOVED lines=31> */
[C---:B------:R-:W-:Y:S02]  /*a3f0*/  ISETP.GT.AND P3, PT, R0.reuse, 0x78, P1 ;  /* 0x000000780000780c */ /* 0x040fe40000f64270 */
[C---:B------:R-:W-:Y:S01]  /*a400*/  ISETP.GT.AND P1, PT, R0.reuse, 0x79, P1 ;  /* 0x000000790000780c */ /* 0x040fe20000f24270 */
[----:B------:R-:W-:Y:S01]  /*a410*/  @P4 STG.E.U16 desc[UR36][R4.64+0xe0], R80 ;  /* 0x0000e05004004986 */ /* 0x000fe2000c101524 */
[----:B------:R-:W-:-:S03]  /*a420*/  ISETP.GT.AND P4, PT, R0, 0x71, P2 ;  /* 0x000000710000780c */ /* 0x000fc60001784270 */
[----:B------:R-:W-:Y:S01]  /*a430*/  @P5 STG.E.U16 desc[UR36][R4.64+0xe2], R81 ;  /* 0x0000e25104005986 */ /* 0x000fe2000c101524 */
[C---:B------:R-:W-:Y:S02]  /*a440*/  ISETP.GT.AND P5, PT, R0.reuse, 0x78, P2 ;  /* 0x000000780000780c */ /* 0x040fe400017a4270 */
[----:B------:R-:W-:Y:S01]  /*a450*/  ISETP.GT.AND P2, PT, R0, 0x79, P2 ;  /* 0x000000790000780c */ /* 0x000fe20001744270 */
[----:B0-----:R-:W-:Y:S02]  /*a460*/  @P0 IMAD.MOV.U32 R6, RZ, RZ, R12 ;  /* 0x000000ffff060224 */ /* 0x001fe400078e000c */
[----:B------:R-:W-:-:S05]  /*a470*/  @P0 IMAD.MOV.U32 R7, RZ, RZ, R13 ;  /* 0x000000ffff070224 */ /* 0x000fca00078e000d */
[----:B------:R0:W-:Y:S02]  /*a480*/  @P0 STG.E.U16 desc[UR36][R6.64+0xe0], R82 ;  /* 0x0000e05206000986 */ /* 0x0001e4000c101524 */
[----:B0-----:R-:W-:Y:S01]  /*a490*/  @P4 MOV R6, R12 ;  /* 0x0000000c00064202 */ /* 0x001fe20000000f00 */
[----:B------:R-:W-:-:S05]  /*a4a0*/  @P4 IMAD.MOV.U32 R7, RZ, RZ, R13 ;  /* 0x000000ffff074224 */ /* 0x000fca00078e000d */
[----:B------:R-:W-:Y:S04]  /*a4b0*/  @P4 STG.E.U16 desc[UR36][R6.64+0xe2], R83 ;  /* 0x0000e25306004986 */ /* 0x000fe8000c101524 */
[----:B------:R-:W-:Y:S04]  /*a4c0*/  @P3 STG.E.U16 desc[UR36][R4.64+0xf0], R84 ;  /* 0x0000f05404003986 */ /* 0x000fe8000c101524 */
[----:B------:R0:W-:Y:S02]  /*a4d0*/  @P1 STG.E.U16 desc[UR36][R4.64+0xf2], R85 ;  /* 0x0000f25504001986 */ /* 0x0001e4000c101524 */
[----:B0-----:R-:W-:-:S02]  /*a4e0*/  @P5 IMAD.MOV.U32 R4, RZ, RZ, R12 ;  /* 0x000000ffff045224 */ /* 0x001fc400078e000c */
[----:B------:R-:W-:-:S05]  /*a4f0*/  @P5 IMAD.MOV.U32 R5, RZ, RZ, R13 ;  /* 0x000000ffff055224 */ /* 0x000fca00078e000d */
[----:B------:R0:W-:Y:S04]  /*a500*/  @P5 STG.E.U16 desc[UR36][R4.64+0xf0], R86 ;  /* 0x0000f05604005986 */ /* 0x0001e8000c101524 */
[----:B------:R0:W-:Y:S02]  /*a510*/  @P2 STG.E.U16 desc[UR36][R12.64+0xf2], R87 ;  /* 0x0000f2570c002986 */ /* 0x0001e4000c101524 */
.L_x_280:
[----:B------:R-:W-:Y:S05]  /*a520*/  BSYNC B0 ;  /* 0x0000000000007941 */ /* 0x000fea0003800000 */
.L_x_28:
[----:B------:R-:W-:Y:S01]  /*a530*/  ULDC UR4, c[0x0][0xc] ;  /* 0x0000030000047ab9 */ /* 0x000fe20000000800 */
[----:B------:R-:W-:Y:S01]  /*a540*/  ULDC UR5, c[0x0][0x10] ;  /* 0x0000040000057ab9 */ /* 0x000fe20000000800 */
[----:B0-----:R-:W0:Y:S01]  /*a550*/  LDC R3, c[0x0][0x14] ;  /* 0x00000500ff037b82 */ /* 0x001e220000000800 */
[----:B------:R-:W-:Y:S01]  /*a560*/  UIMAD.WIDE.U32 UR4, UR4, UR5, URZ ;  /* 0x00000005040472a5 */ /* 0x000fe2000f8e003f */
[----:B------:R-:W-:Y:S01]  /*a570*/  PRMT R0, RZ, 0x7610, R0 ;  /* 0x00007610ff007816 */ /* 0x000fe20000000000 */
[----:B------:R-:W-:Y:S02]  /*a580*/  IMAD.MOV.U32 R153, RZ, RZ, -0x1 ;  /* 0xffffffffff997424 */ /* 0x000fe400078e00ff */
[----:B------:R-:W-:Y:S02]  /*a590*/  IMAD.MOV.U32 R23, RZ, RZ, -0x1 ;  /* 0xffffffffff177424 */ /* 0x000fe400078e00ff */
[----:B0-----:R-:W-:-:S04]  /*a5a0*/  IMAD.WIDE.U32 R16, R3, UR4, R16 ;  /* 0x0000000403107c25 */ /* 0x001fc8000f8e0010 */
[----:B------:R-:W-:Y:S01]  /*a5b0*/  IMAD R3, R3, UR5, RZ ;  /* 0x0000000503037c24 */ /* 0x000fe2000f8e02ff */
[----:B------:R-:W-:Y:S02]  /*a5c0*/  ULDC.64 UR4, c[0x0][0x650] ;  /* 0x0001940000047ab9 */ /* 0x000fe40000000a00 */
[----:B------:R-:W-:Y:S01]  /*a5d0*/  ISETP.GE.U32.AND P0, PT, R16, UR4, PT ;  /* 0x0000000410007c0c */ /* 0x000fe2000bf06070 */
[----:B------:R-:W-:-:S05]  /*a5e0*/  IMAD.IADD R17, R17, 0x1, R3 ;  /* 0x0000000111117824 */ /* 0x000fca00078e0203 */
[----:B------:R-:W-:-:S13]  /*a5f0*/  ISETP.GE.U32.AND.EX P0, PT, R17, UR5, PT, P0 ;  /* 0x0000000511007c0c */ /* 0x000fda000bf06100 */
[----:B------:R-:W-:Y:S05]  /*a600*/  @P0 BRA `(.L_x_281) ;  /* 0x0000000400640947 */ /* 0x000fea0003800000 */
[----:B------:R-:W0:Y:S01]  /*a610*/  S2R R12, SR_CTAID.X ;  /* 0x00000000000c7919 */ /* 0x000e220000002500 */
[----:B-12---:R-:W1:Y:S01]  /*a620*/  LDC.64 R10, c[0x0][0x628] ;  /* 0x00018a00ff0a7b82 */ /* 0x006e620000000a00 */
[----:B------:R-:W-:Y:S01]  /*a630*/  ULDC UR4, c[0x0][0x150] ;  /* 0x0000540000047ab9 */ /* 0x000fe20000000800 */
[----:B------:R-:W-:Y:S01]  /*a640*/  MOV R8, R16 ;  /* 0x0000001000087202 */ /* 0x000fe20000000f00 */
[----:B------:R-:W2:Y:S01]  /*a650*/  S2R R24, SR_CTAID.Y ;  /* 0x0000000000187919 */ /* 0x000ea20000002600 */
[----:B------:R-:W-:-:S04]  /*a660*/  IMAD.MOV.U32 R9, RZ, RZ, R17 ;  /* 0x000000ffff097224 */ /* 0x000fc800078e0011 */
[----:B------:R-:W2:Y:S08]  /*a670*/  LDC R21, c[0x0][0x144] ;  /* 0x00005100ff157b82 */ /* 0x000eb00000000800 */
[----:B------:R-:W2:Y:S08]  /*a680*/  LDC R0, c[0x0][0x630] ;  /* 0x00018c00ff007b82 */ /* 0x000eb00000000800 */
[----:B------:R-:W2:Y:S01]  /*a690*/  LDC.64 R14, c[0x0][0x620] ;  /* 0x00018800ff0e7b82 */ /* 0x000ea20000000a00 */
[----:B-1----:R-:W-:-:S04]  /*a6a0*/  ISETP.NE.U32.AND P0, PT, R10, RZ, PT ;  /* 0x000000ff0a00720c */ /* 0x002fc80003f05070 */
[----:B------:R-:W-:Y:S02]  /*a6b0*/  ISETP.NE.AND.EX P0, PT, R11, RZ, PT, P0 ;  /* 0x000000ff0b00720c */ /* 0x000fe40003f05300 */
[----:B0-----:R-:W-:-:S05]  /*a6c0*/  I2FP.F32.U32 R3, R12 ;  /* 0x0000000c00037245 */ /* 0x001fca0000201000 */
[----:B------:R-:W-:-:S04]  /*a6d0*/  FMUL R3, R3, UR4 ;  /* 0x0000000403037c20 */ /* 0x000fc80008400000 */
[----:B------:R0:W1:Y:S02]  /*a6e0*/  F2I.U32.TRUNC.NTZ R20, R3 ;  /* 0x0000000300147305 */ /* 0x000064000020f000 */
[----:B------:R-:W-:Y:S05]  /*a6f0*/  @!P0 BRA `(.L_x_282) ;  /* 0x0000000000288947 */ /* 0x000fea0003800000 */
[----:B0-----:R-:W0:Y:S02]  /*a700*/  LDC R3, c[0x0][0x634] ;  /* 0x00018d00ff037b82 */ /* 0x001e240000000800 */
[----:B0-----:R-:W-:-:S05]  /*a710*/  IADD3 R3, P0, R16, R3, RZ ;  /* 0x0000000310037210 */ /* 0x001fca0007f1e0ff */
[----:B------:R-:W-:-:S04]  /*a720*/  IMAD.X R13, RZ, RZ, R17, P0 ;  /* 0x000000ffff0d7224 */ /* 0x000fc800000e0611 */
[----:B------:R-:W-:-:S04]  /*a730*/  IMAD.WIDE.U32 R4, R13, R10, RZ ;  /* 0x0000000a0d047225 */ /* 0x000fc800078e00ff */
[----:B------:R-:W-:-:S04]  /*a740*/  IMAD.WIDE.U32 R6, P0, R3, R11, R4 ;  /* 0x0000000b03067225 */ /* 0x000fc80007800004 */
[----:B------:R-:W-:-:S04]  /*a750*/  IMAD.WIDE.U32 R4, R3, R10, RZ ;  /* 0x0000000a03047225 */ /* 0x000fc800078e00ff */
[----:B------:R-:W-:Y:S01]  /*a760*/  IMAD.X R9, RZ, RZ, RZ, P0 ;  /* 0x000000ffff097224 */ /* 0x000fe200000e06ff */
[----:B------:R-:W-:Y:S01]  /*a770*/  IADD3 RZ, P0, R5, R6, RZ ;  /* 0x0000000605ff7210 */ /* 0x000fe20007f1e0ff */
[----:B------:R-:W-:-:S04]  /*a780*/  IMAD.MOV.U32 R8, RZ, RZ, R7 ;  /* 0x000000ffff087224 */ /* 0x000fc800078e0007 */
[----:B------:R-:W-:-:S08]  /*a790*/  IMAD.WIDE.U32.X R8, R13, R11, R8, P0 ;  /* 0x0000000b0d087225 */ /* 0x000fd000000e0408 */
.L_x_282:
[----:B------:R-:W3:Y:S01]  /*a7a0*/  LDC.64 R28, c[0x0][0x640] ;  /* 0x00019000ff1c7b82 */ /* 0x000ee20000000a00 */
[-CC-:B--2---:R-:W-:Y:S01]  /*a7b0*/  SHF.R.U64 R23, R8, R0.reuse, R9.reuse ;  /* 0x0000000008177219 */ /* 0x184fe20000001209 */
[----:B-1----:R-:W-:Y:S01]  /*a7c0*/  IMAD.MOV R20, RZ, RZ, -R20 ;  /* 0x000000ffff147224 */ /* 0x002fe200078e0a14 */
[----:B------:R-:W-:Y:S01]  /*a7d0*/  SHF.R.U32.HI R0, RZ, R0, R9 ;  /* 0x00000000ff007219 */ /* 0x000fe20000011609 */
[----:B------:R-:W-:Y:S01]  /*a7e0*/  ULDC UR4, c[0x0][0x154] ;  /* 0x0000550000047ab9 */ /* 0x000fe20000000800 */
[----:B0-----:R-:W-:Y:S01]  /*a7f0*/  IADD3 R3, P0, RZ, -R23, RZ ;  /* 0x80000017ff037210 */ /* 0x001fe20007f1e0ff */
[----:B------:R-:W-:Y:S02]  /*a800*/  IMAD R21, R21, R20, R12 ;  /* 0x0000001415157224 */ /* 0x000fe400078e020c */
[----:B------:R-:W0:Y:S01]  /*a810*/  LDC R6, c[0x0][0x618] ;  /* 0x00018600ff067b82 */ /* 0x000e220000000800 */
[----:B------:R-:W-:Y:S02]  /*a820*/  IMAD.MOV.U32 R7, RZ, RZ, 0x1 ;  /* 0x00000001ff077424 */ /* 0x000fe400078e00ff */
[----:B------:R-:W-:-:S04]  /*a830*/  IMAD.X R5, RZ, RZ, ~R0, P0 ;  /* 0x000000ffff057224 */ /* 0x000fc800000e0e00 */
[-C--:B------:R-:W-:Y:S01]  /*a840*/  IMAD R0, R5, R14.reuse, RZ ;  /* 0x0000000e05007224 */ /* 0x080fe200078e02ff */
[----:B------:R-:W1:Y:S01]  /*a850*/  LDC R8, c[0x0][0x608] ;  /* 0x00018200ff087b82 */ /* 0x000e620000000800 */
[----:B------:R-:W-:-:S04]  /*a860*/  IMAD.WIDE.U32 R4, R3, R14, R16 ;  /* 0x0000000e03047225 */ /* 0x000fc800078e0010 */
[----:B------:R-:W-:Y:S01]  /*a870*/  IMAD R3, R3, R15, R0 ;  /* 0x0000000f03037224 */ /* 0x000fe200078e0200 */
[----:B------:R-:W-:Y:S02]  /*a880*/  I2FP.F32.U32 R0, R24 ;  /* 0x0000001800007245 */ /* 0x000fe40000201000 */
[----:B------:R-:W2:Y:S01]  /*a890*/  LDC R26, c[0x0][0x658] ;  /* 0x00019600ff1a7b82 */ /* 0x000ea20000000800 */
[----:B---3--:R-:W-:Y:S02]  /*a8a0*/  ISETP.NE.U32.AND P0, PT, R28, RZ, PT ;  /* 0x000000ff1c00720c */ /* 0x008fe40003f05070 */
[----:B------:R-:W-:Y:S01]  /*a8b0*/  IADD3 R3, R5, R3, RZ ;  /* 0x0000000305037210 */ /* 0x000fe20007ffe0ff */
[----:B------:R-:W-:Y:S01]  /*a8c0*/  FMUL R0, R0, UR4 ;  /* 0x0000000400007c20 */ /* 0x000fe20008400000 */
[----:B------:R-:W-:Y:S01]  /*a8d0*/  ISETP.NE.AND.EX P0, PT, R29, RZ, PT, P0 ;  /* 0x000000ff1d00720c */ /* 0x000fe20003f05300 */
[----:B------:R-:W-:Y:S02]  /*a8e0*/  IMAD.MOV.U32 R5, RZ, RZ, -0x1 ;  /* 0xffffffffff057424 */ /* 0x000fe400078e00ff */
[----:B------:R-:W3:Y:S01]  /*a8f0*/  LDC R15, c[0x0][0x148] ;  /* 0x00005200ff0f7b82 */ /* 0x000ee20000000800 */
[-CC-:B0-----:R-:W-:Y:S01]  /*a900*/  SHF.R.U64 R12, R4, R6.reuse, R3.reuse ;  /* 0x00000006040c7219 */ /* 0x181fe20000001203 */
[----:B------:R0:W0:Y:S01]  /*a910*/  F2I.U32.TRUNC.NTZ R13, R0 ;  /* 0x00000000000d7305 */ /* 0x000022000020f000 */
[----:B------:R-:W-:-:S05]  /*a920*/  SHF.R.U32.HI R3, RZ, R6, R3 ;  /* 0x00000006ff037219 */ /* 0x000fca0000011603 */
[----:B------:R-:W0:Y:S01]  /*a930*/  LDC R20, c[0x0][0x600] ;  /* 0x00018000ff147b82 */ /* 0x000e220000000800 */
[-CC-:B-1----:R-:W-:Y:S02]  /*a940*/  SHF.R.U64 R10, R12, R8.reuse, R3.reuse ;  /* 0x000000080c0a7219 */ /* 0x182fe40000001203 */
[----:B------:R-:W-:-:S05]  /*a950*/  SHF.R.U32.HI R3, RZ, R8, R3 ;  /* 0x00000008ff037219 */ /* 0x000fca0000011603 */
[----:B------:R-:W1:Y:S01]  /*a960*/  LDC R27, c[0x0][0x648] ;  /* 0x00019200ff1b7b82 */ /* 0x000e620000000800 */
[-C--:B--2---:R-:W-:Y:S02]  /*a970*/  SHF.L.U32 R4, R5, R26.reuse, RZ ;  /* 0x0000001a05047219 */ /* 0x084fe400000006ff */
[--C-:B------:R-:W-:Y:S02]  /*a980*/  SHF.R.U64 R14, R10, R26, R3.reuse ;  /* 0x0000001a0a0e7219 */ /* 0x100fe40000001203 */
[----:B------:R-:W-:Y:S02]  /*a990*/  LOP3.LUT R25, RZ, R4, RZ, 0x33, !PT ;  /* 0x00000004ff197212 */ /* 0x000fe400078e33ff */
[-C--:B------:R-:W-:Y:S01]  /*a9a0*/  SHF.R.U32.HI R5, RZ, R26.reuse, R3 ;  /* 0x0000001aff057219 */ /* 0x080fe20000011603 */
[----:B------:R-:W2:Y:S01]  /*a9b0*/  LDC R30, c[0x0][0x638] ;  /* 0x00018e00ff1e7b82 */ /* 0x000ea20000000800 */
[----:B------:R-:W-:Y:S01]  /*a9c0*/  SHF.L.U32 R152, R7, R26, RZ ;  /* 0x0000001a07987219 */ /* 0x000fe200000006ff */
[----:B------:R-:W-:-:S06]  /*a9d0*/  IMAD.MOV.U32 R4, RZ, RZ, R14 ;  /* 0x000000ffff047224 */ /* 0x000fcc00078e000e */
[----:B------:R-:W0:Y:S01]  /*a9e0*/  LDC R31, c[0x0][0x610] ;  /* 0x00018400ff1f7b82 */ /* 0x000e220000000800 */
[----:B------:R-:W-:Y:S05]  /*a9f0*/  @!P0 BRA `(.L_x_283) ;  /* 0x0000000000288947 */ /* 0x000fea0003800000 */
[----:B------:R-:W4:Y:S02]  /*aa00*/  LDC R3, c[0x0][0x64c] ;  /* 0x00019300ff037b82 */ /* 0x000f240000000800 */
[----:B----4-:R-:W-:-:S05]  /*aa10*/  IADD3 R3, P0, R14, R3, RZ ;  /* 0x000000030e037210 */ /* 0x010fca0007f1e0ff */
        /* <DEDUP_REMOVED lines=8> */
.L_x_283:
[----:B------:R-:W-:Y:S01]  /*aaa0*/  ISETP.NE.AND P0, PT, R2, 0x1, PT ;  /* 0x000000010200780c */ /* 0x000fe20003f05270 */
[----:B0-----:R-:W-:Y:S01]  /*aab0*/  VIADD R7, R20, 0xffffffff ;  /* 0xffffffff14077836 */ /* 0x001fe20000000000 */
[----:B-1----:R-:W-:Y:S01]  /*aac0*/  SHF.R.U64 R0, R4, R27, R5 ;  /* 0x0000001b04007219 */ /* 0x002fe20000001205 */
[----:B------:R-:W-:Y:S01]  /*aad0*/  IMAD.MOV.U32 R4, RZ, RZ, 0x1 ;  /* 0x00000001ff047424 */ /* 0x000fe200078e00ff */
[----:B------:R-:W-:Y:S02]  /*aae0*/  LOP3.LUT R5, R10, R25, RZ, 0xc0, !PT ;  /* 0x000000190a057212 */ /* 0x000fe400078ec0ff */
[----:B------:R-:W-:Y:S01]  /*aaf0*/  IADD3 R13, -R13, RZ, RZ ;  /* 0x000000ff0d0d7210 */ /* 0x000fe20007ffe1ff */
[----:B------:R-:W-:Y:S02]  /*ab00*/  IMAD.MOV R3, RZ, RZ, -R0 ;  /* 0x000000ffff037224 */ /* 0x000fe400078e0a00 */
[----:B------:R-:W-:Y:S01]  /*ab10*/  IMAD R152, R152, R0, R5 ;  /* 0x0000000098987224 */ /* 0x000fe200078e0205 */
[----:B------:R-:W-:Y:S01]  /*ab20*/  LOP3.LUT R5, R12, R7, RZ, 0xc0, !PT ;  /* 0x000000070c057212 */ /* 0x000fe200078ec0ff */
[----:B--2---:R-:W-:-:S02]  /*ab30*/  IMAD R0, R3, R30, R14 ;  /* 0x0000001e03007224 */ /* 0x004fc400078e020e */
[----:B---3--:R-:W-:Y:S02]  /*ab40*/  @P0 IMAD R21, R15, R13, R24 ;  /* 0x0000000d0f150224 */ /* 0x008fe400078e0218 */
[----:B------:R-:W-:Y:S01]  /*ab50*/  IMAD R3, R0, R20, R5 ;  /* 0x0000001400037224 */ /* 0x000fe200078e0205 */
[----:B------:R-:W-:Y:S01]  /*ab60*/  PRMT R0, R4, 0x7610, R0 ;  /* 0x0000761004007816 */ /* 0x000fe20000000000 */
[----:B------:R-:W-:-:S05]  /*ab70*/  IMAD R152, R152, R31, R21 ;  /* 0x0000001f98987224 */ /* 0x000fca00078e0215 */
[----:B------:R-:W-:Y:S02]  /*ab80*/  SEL R153, R3, R152, !P0 ;  /* 0x0000009803997207 */ /* 0x000fe40004000000 */
[----:B------:R-:W-:-:S07]  /*ab90*/  SEL R152, R152, R3, !P0 ;  /* 0x0000000398987207 */ /* 0x000fce0004000000 */
.L_x_281:
[----:B------:R-:W-:-:S13]  /*aba0*/  LOP3.LUT P0, RZ, R0, 0xff, RZ, 0xc0, !PT ;  /* 0x000000ff00ff7812 */ /* 0x000fda000780c0ff */
[----:B------:R-:W-:Y:S05]  /*abb0*/  @P0 BRA `(.L_x_284) ;  /* 0xffffff6000dc0947 */ /* 0x000fea000383ffff */
[----:B------:R-:W-:Y:S05]  /*abc0*/  EXIT ;  /* 0x000000000000794d */ /* 0x000fea0003800000 */
.L_x_3:
[----:B0-----:R-:W-:Y:S01]  /*abd0*/  ULDC.64 UR4, c[0x0][0x650] ;  /* 0x0001940000047ab9 */ /* 0x001fe20000000a00 */
        /* <DEDUP_REMOVED lines=8> */
[----:B------:R-:W-:Y:S01]  /*ac60*/  MOV R10, R16 ;  /* 0x00000010000a7202 */ /* 0x000fe20000000f00 */
[----:B------:R-:W-:-:S06]  /*ac70*/  IMAD.MOV.U32 R11, RZ, RZ, R17 ;  /* 0x000000ffff0b7224 */ /* 0x000fcc00078e0011 */
        /* <DEDUP_REMOVED lines=15> */
.L_x_286:
[--C-:B------:R-:W-:Y:S01]  /*ad70*/  SHF.R.U64 R12, R10, R14, R11.reuse ;  /* 0x0000000e0a0c7219 */ /* 0x100fe2000000120b */
[----:B------:R-:W0:Y:S01]  /*ad80*/  LDC R22, c[0x0][0x618] ;  /* 0x00018600ff167b82 */ /* 0x000e220000000800 */
[----:B------:R-:W-:Y:S01]  /*ad90*/  I2FP.F32.U32 R6, R4 ;  /* 0x0000000400067245 */ /* 0x000fe20000201000 */
[----:B------:R-:W-:Y:S01]  /*ada0*/  ULDC UR4, c[0x0][0x150] ;  /* 0x0000540000047ab9 */ /* 0x000fe20000000800 */
[----:B------:R-:W-:Y:S02]  /*adb0*/  SHF.R.U32.HI R5, RZ, R14, R11 ;  /* 0x0000000eff057219 */ /* 0x000fe4000001160b */
[----:B------:R-:W-:Y:S01]  /*adc0*/  IADD3 R9, P0, RZ, -R12, RZ ;  /* 0x8000000cff097210 */ /* 0x000fe20007f1e0ff */
[----:B------:R-:W-:Y:S01]  /*add0*/  FMUL R11, R6, UR4 ;  /* 0x00000004060b7c20 */ /* 0x000fe20008400000 */
[----:B------:R-:W-:Y:S01]  /*ade0*/  ULDC UR4, c[0x0][0x154] ;  /* 0x0000550000047ab9 */ /* 0x000fe20000000800 */
[----:B------:R-:W1:Y:S02]  /*adf0*/  LDC.64 R24, c[0x0][0x640] ;  /* 0x00019000ff187b82 */ /* 0x000e640000000a00 */
[----:B------:R-:W-:-:S02]  /*ae00*/  IMAD.X R5, RZ, RZ, ~R5, P0 ;  /* 0x000000ffff057224 */ /* 0x000fc400000e0e05 */
[----:B------:R-:W2:Y:S01]  /*ae10*/  F2I.U32.TRUNC.NTZ R11, R11 ;  /* 0x0000000b000b7305 */ /* 0x000ea2000020f000 */
[----:B------:R-:W-:-:S03]  /*ae20*/  IMAD.WIDE.U32 R6, R9, R20, R16 ;  /* 0x0000001409067225 */ /* 0x000fc600078e0010 */
[----:B------:R-:W3:Y:S01]  /*ae30*/  LDC R13, c[0x0][0x144] ;  /* 0x00005100ff0d7b82 */ /* 0x000ee20000000800 */
[----:B------:R-:W-:-:S04]  /*ae40*/  IMAD R8, R5, R20, RZ ;  /* 0x0000001405087224 */ /* 0x000fc800078e02ff */
[----:B------:R-:W-:Y:S02]  /*ae50*/  IMAD R5, R9, R21, R8 ;  /* 0x0000001509057224 */ /* 0x000fe400078e0208 */
[----:B------:R-:W-:Y:S01]  /*ae60*/  IMAD.MOV.U32 R8, RZ, RZ, -0x1 ;  /* 0xffffffffff087424 */ /* 0x000fe200078e00ff */
[----:B------:R-:W4:Y:S01]  /*ae70*/  LDC R14, c[0x0][0x608] ;  /* 0x00018200ff0e7b82 */ /* 0x000f220000000800 */
[----:B------:R-:W-:Y:S01]  /*ae80*/  IMAD.IADD R5, R7, 0x1, R5 ;  /* 0x0000000107057824 */ /* 0x000fe200078e0205 */
[----:B------:R-:W-:-:S04]  /*ae90*/  I2FP.F32.U32 R7, R3 ;  /* 0x0000000300077245 */ /* 0x000fc80000201000 */
[-CC-:B0-----:R-:W-:Y:S01]  /*aea0*/  SHF.R.U64 R10, R6, R22.reuse, R5.reuse ;  /* 0x00000016060a7219 */ /* 0x181fe20000001205 */
[----:B------:R-:W-:Y:S01]  /*aeb0*/  FMUL R7, R7, UR4 ;  /* 0x0000000407077c20 */ /* 0x000fe20008400000 */
[----:B------:R-:W0:Y:S01]  /*aec0*/  LDC R9, c[0x0][0x658] ;  /* 0x00019600ff097b82 */ /* 0x000e220000000800 */
[----:B--2---:R-:W-:Y:S02]  /*aed0*/  IADD3 R6, -R11, RZ, RZ ;  /* 0x000000ff0b067210 */ /* 0x004fe40007ffe1ff */
[----:B-1----:R-:W-:Y:S02]  /*aee0*/  ISETP.NE.U32.AND P0, PT, R24, RZ, PT ;  /* 0x000000ff1800720c */ /* 0x002fe40003f05070 */
[----:B------:R-:W-:Y:S02]  /*aef0*/  SHF.R.U32.HI R5, RZ, R22, R5 ;  /* 0x00000016ff057219 */ /* 0x000fe40000011605 */
[----:B------:R-:W-:Y:S01]  /*af00*/  ISETP.NE.AND.EX P0, PT, R25, RZ, PT, P0 ;  /* 0x000000ff1900720c */ /* 0x000fe20003f05300 */
[----:B------:R-:W1:Y:S01]  /*af10*/  LDC R20, c[0x0][0x148] ;  /* 0x00005200ff147b82 */ /* 0x000e620000000800 */
[----:B---3--:R-:W-:-:S02]  /*af20*/  IMAD R23, R13, R6, R4 ;  /* 0x000000060d177224 */ /* 0x008fc400078e0204 */
[----:B------:R-:W-:-:S05]  /*af30*/  IMAD.MOV.U32 R6, RZ, RZ, 0x1 ;  /* 0x00000001ff067424 */ /* 0x000fca00078e00ff */
[----:B------:R-:W2:Y:S01]  /*af40*/  LDC R21, c[0x0][0x600] ;  /* 0x00018000ff157b82 */ /* 0x000ea20000000800 */
[-CC-:B----4-:R-:W-:Y:S02]  /*af50*/  SHF.R.U64 R13, R10, R14.reuse, R5.reuse ;  /* 0x0000000e0a0d7219 */ /* 0x190fe40000001205 */
[----:B------:R-:W-:Y:S02]  /*af60*/  SHF.R.U32.HI R4, RZ, R14, R5 ;  /* 0x0000000eff047219 */ /* 0x000fe40000011605 */
[----:B------:R3:W4:Y:S03]  /*af70*/  F2I.U32.TRUNC.NTZ R14, R7 ;  /* 0x00000007000e7305 */ /* 0x000726000020f000 */
[----:B------:R-:W1:Y:S01]  /*af80*/  LDC R26, c[0x0][0x648] ;  /* 0x00019200ff1a7b82 */ /* 0x000e620000000800 */
[-C--:B0-----:R-:W-:Y:S02]  /*af90*/  SHF.R.U64 R15, R13, R9.reuse, R4 ;  /* 0x000000090d0f7219 */ /* 0x081fe40000001204 */
[----:B------:R-:W-:-:S02]  /*afa0*/  SHF.L.U32 R8, R8, R9, RZ ;  /* 0x0000000908087219 */ /* 0x000fc400000006ff */
[-C--:B------:R-:W-:Y:S01]  /*afb0*/  SHF.R.U32.HI R5, RZ, R9.reuse, R4 ;  /* 0x00000009ff057219 */ /* 0x080fe20000011604 */
[----:B------:R-:W-:Y:S01]  /*afc0*/  IMAD.MOV.U32 R4, RZ, RZ, R15 ;  /* 0x000000ffff047224 */ /* 0x000fe200078e000f */
[----:B------:R-:W-:Y:S01]  /*afd0*/  SHF.L.U32 R22, R6, R9, RZ ;  /* 0x0000000906167219 */ /* 0x000fe200000006ff */
[----:B------:R-:W0:Y:S01]  /*afe0*/  LDC R27, c[0x0][0x638] ;  /* 0x00018e00ff1b7b82 */ /* 0x000e220000000800 */
[----:B------:R-:W-:-:S07]  /*aff0*/  LOP3.LUT R28, RZ, R8, RZ, 0x33, !PT ;  /* 0x00000008ff1c7212 */ /* 0x000fce00078e33ff */
[----:B------:R-:W0:Y:S01]  /*b000*/  LDC R29, c[0x0][0x610] ;  /* 0x00018400ff1d7b82 */ /* 0x000e220000000800 */
[----:B---34-:R-:W-:Y:S05]  /*b010*/  @!P0 BRA `(.L_x_287) ;  /* 0x0000000000288947 */ /* 0x018fea0003800000 */
[----:B------:R-:W3:Y:S02]  /*b020*/  LDC R4, c[0x0][0x64c] ;  /* 0x00019300ff047b82 */ /* 0x000ee40000000800 */
[----:B---3--:R-:W-:-:S05]  /*b030*/  IADD3 R9, P0, R15, R4, RZ ;  /* 0x000000040f097210 */ /* 0x008fca0007f1e0ff */
        /* <DEDUP_REMOVED lines=8> */
.L_x_287:
[----:B------:R-:W-:Y:S01]  /*b0c0*/  ISETP.NE.AND P0, PT, R2, 0x1, PT ;  /* 0x000000010200780c */ /* 0x000fe20003f05270 */
[----:B--2---:R-:W-:Y:S01]  /*b0d0*/  VIADD R7, R21, 0xffffffff ;  /* 0xffffffff15077836 */ /* 0x004fe20000000000 */
[----:B-1----:R-:W-:Y:S01]  /*b0e0*/  SHF.R.U64 R5, R4, R26, R5 ;  /* 0x0000001a04057219 */ /* 0x002fe20000001205 */
[----:B------:R-:W-:Y:S01]  /*b0f0*/  IMAD.MOV.U32 R8, RZ, RZ, R12 ;  /* 0x000000ffff087224 */ /* 0x000fe200078e000c */
[----:B------:R-:W-:Y:S02]  /*b100*/  IADD3 R14, -R14, RZ, RZ ;  /* 0x000000ff0e0e7210 */ /* 0x000fe40007ffe1ff */
[----:B------:R-:W-:Y:S01]  /*b110*/  LOP3.LUT R4, R13, R28, RZ, 0xc0, !PT ;  /* 0x0000001c0d047212 */ /* 0x000fe200078ec0ff */
[----:B------:R-:W-:Y:S01]  /*b120*/  IMAD.MOV R6, RZ, RZ, -R5 ;  /* 0x000000ffff067224 */ /* 0x000fe200078e0a05 */
[----:B------:R-:W-:-:S03]  /*b130*/  LOP3.LUT R10, R10, R7, RZ, 0xc0, !PT ;  /* 0x000000070a0a7212 */ /* 0x000fc600078ec0ff */
[----:B------:R-:W-:Y:S02]  /*b140*/  IMAD R4, R22, R5, R4 ;  /* 0x0000000516047224 */ /* 0x000fe400078e0204 */
[----:B------:R-:W-:Y:S02]  /*b150*/  @P0 IMAD R23, R20, R14, R3 ;  /* 0x0000000e14170224 */ /* 0x000fe400078e0203 */
[----:B0-----:R-:W-:Y:S02]  /*b160*/  IMAD R3, R6, R27, R15 ;  /* 0x0000001b06037224 */ /* 0x001fe400078e020f */
[----:B------:R-:W-:Y:S02]  /*b170*/  IMAD R7, R4, R29, R23 ;  /* 0x0000001d04077224 */ /* 0x000fe400078e0217 */
[----:B------:R-:W-:Y:S02]  /*b180*/  IMAD R4, R3, R21, R10 ;  /* 0x0000001503047224 */ /* 0x000fe400078e020a */
[----:B------:R-:W-:-:S03]  /*b190*/  IMAD.MOV.U32 R6, RZ, RZ, 0x1 ;  /* 0x00000001ff067424 */ /* 0x000fc600078e00ff */
[----:B------:R-:W-:Y:S02]  /*b1a0*/  SEL R9, R4, R7, !P0 ;  /* 0x0000000704097207 */ /* 0x000fe40004000000 */
[----:B------:R-:W-:-:S07]  /*b1b0*/  SEL R7, R7, R4, !P0 ;  /* 0x0000000407077207 */ /* 0x000fce0004000000 */
.L_x_285:
[----:B------:R-:W-:-:S08]  /*b1c0*/  NOP ;  /* 0x0000000000007918 */ /* 0x000fd00000000000 */
[----:B------:R-:W0:-:S00]  /*b1d0*/  USETMAXREG.DEALLOC.CTAPOOL 0x28 ;  /* 0x00000028000079c8 */ /* 0x000e0000080e0500 */
[----:B0-----:R-:W-:-:S13]  /*b1e0*/  ISETP.NE.AND P0, PT, R0, RZ, PT ;  /* 0x000000ff0000720c */ /* 0x001fda0003f05270 */
[----:B------:R-:W-:Y:S05]  /*b1f0*/  @P0 EXIT ;  /* 0x000000000000094d */ /* 0x000fea0003800000 */
[----:B------:R-:W-:Y:S01]  /*b200*/  LOP3.LUT P0, RZ, R6, 0xff, RZ, 0xc0, !PT ;  /* 0x000000ff06ff7812 */ /* 0x000fe2000780c0ff */
[----:B------:R-:W-:Y:S02]  /*b210*/  IMAD.MOV.U32 R3, RZ, RZ, 0x1 ;  /* 0x00000001ff037424 */ /* 0x000fe400078e00ff */
[----:B------:R-:W-:-:S10]  /*b220*/  IMAD.MOV.U32 R0, RZ, RZ, RZ ;  /* 0x000000ffff007224 */ /* 0x000fd400078e00ff */
[----:B------:R-:W-:Y:S05]  /*b230*/  @!P0 BRA `(.L_x_288) ;  /* 0x0000000c00348947 */ /* 0x000fea0003800000 */
[----:B------:R-:W0:Y:S01]  /*b240*/  LDC R0, c[0x0][0x28c] ;  /* 0x0000a300ff007b82 */ /* 0x000e220000000800 */
[----:B------:R-:W-:Y:S01]  /*b250*/  ULDC UR5, c[0x0][0x600] ;  /* 0x0001800000057ab9 */ /* 0x000fe20000000800 */
[----:B------:R-:W-:Y:S01]  /*b260*/  ULDC UR4, c[0x0][0xc] ;  /* 0x0000030000047ab9 */ /* 0x000fe20000000800 */
[----:B------:R-:W-:Y:S01]  /*b270*/  UIADD3 UR16, UR5, -0x1, URZ ;  /* 0xffffffff05107890 */ /* 0x000fe2000fffe03f */
[C---:B------:R-:W-:Y:S01]  /*b280*/  LOP3.LUT P2, RZ, R18.reuse, 0x7f, RZ, 0xc0, !PT ;  /* 0x0000007f12ff7812 */ /* 0x040fe2000784c0ff */
[----:B------:R-:W-:Y:S01]  /*b290*/  ULDC UR6, c[0x0][0x658] ;  /* 0x0001960000067ab9 */ /* 0x000fe20000000800 */
[----:B------:R-:W-:Y:S01]  /*b2a0*/  ULDC UR5, c[0x0][0x10] ;  /* 0x0000040000057ab9 */ /* 0x000fe20000000800 */
[----:B------:R-:W-:Y:S01]  /*b2b0*/  UMOV UR7, 0xffffffff ;  /* 0xffffffff00077882 */ /* 0x000fe20000000000 */
[----:B------:R-:W-:Y:S01]  /*b2c0*/  UMOV UR8, 0x1 ;  /* 0x0000000100087882 */ /* 0x000fe20000000000 */
[----:B------:R-:W-:Y:S01]  /*b2d0*/  UIMAD.WIDE.U32 UR4, UR4, UR5, URZ ;  /* 0x00000005040472a5 */ /* 0x000fe2000f8e003f */
[----:B------:R-:W-:Y:S01]  /*b2e0*/  LOP3.LUT P0, RZ, R18, 0x1f, RZ, 0xc0, !PT ;  /* 0x0000001f12ff7812 */ /* 0x000fe2000780c0ff */
[----:B------:R-:W-:Y:S01]  /*b2f0*/  USHF.L.U32 UR7, UR7, UR6, URZ ;  /* 0x0000000607077299 */ /* 0x000fe2000800063f */
[----:B------:R-:W-:Y:S01]  /*b300*/  BSSY B0, `(.L_x_288) ;  /* 0x00000c0000007945 */ /* 0x000fe20003800000 */
[----:B------:R-:W-:Y:S01]  /*b310*/  USHF.L.U32 UR18, UR8, UR6, URZ ;  /* 0x0000000608127299 */ /* 0x000fe2000800063f */
[----:B------:R-:W-:Y:S01]  /*b320*/  IMAD.MOV.U32 R11, RZ, RZ, 0x1 ;  /* 0x00000001ff0b7424 */ /* 0x000fe200078e00ff */
[----:B------:R-:W-:Y:S01]  /*b330*/  LOP3.LUT R18, R19, 0x2, RZ, 0xfc, !PT ;  /* 0x0000000213127812 */ /* 0x000fe200078efcff */
[----:B------:R-:W-:Y:S01]  /*b340*/  ULDC UR6, c[0x0][0x14] ;  /* 0x0000050000067ab9 */ /* 0x000fe20000000800 */
[----:B------:R-:W-:Y:S01]  /*b350*/  PLOP3.LUT P0, PT, P0, P2, PT, 0x8a, 0x0 ;  /* 0x000000000000781c */ /* 0x000fe20000705172 */
[----:B------:R-:W-:-:S02]  /*b360*/  UIMAD.WIDE.U32 UR20, UR4, UR6, URZ ;  /* 0x00000006041472a5 */ /* 0x000fc4000f8e003f */
[----:B------:R-:W-:Y:S02]  /*b370*/  UIMAD UR13, UR5, UR6, URZ ;  /* 0x00000006050d72a4 */ /* 0x000fe4000f8e023f */
[----:B------:R-:W-:Y:S01]  /*b380*/  ULOP3.LUT UR17, URZ, UR7, URZ, 0x33, !UPT ;  /* 0x000000073f117292 */ /* 0x000fe2000f8e333f */
[----:B0-----:R-:W-:Y:S01]  /*b390*/  IADD3 R0, R0, 0x3f, RZ ;  /* 0x0000003f00007810 */ /* 0x001fe20007ffe0ff */
[----:B------:R-:W-:Y:S01]  /*b3a0*/  UIADD3 UR13, UR21, UR13, URZ ;  /* 0x0000000d150d7290 */ /* 0x000fe2000fffe03f */
[----:B------:R-:W-:Y:S02]  /*b3b0*/  ULDC.64 UR22, c[0x0][0x198] ;  /* 0x0000660000167ab9 */ /* 0x000fe40000000a00 */
[----:B------:R-:W-:-:S04]  /*b3c0*/  SHF.R.S32.HI R3, RZ, 0x1f, R0 ;  /* 0x0000001fff037819 */ /* 0x000fc80000011400 */
[----:B------:R-:W-:Y:S01]  /*b3d0*/  LEA.HI R3, R3, R0, RZ, 0x6 ;  /* 0x0000000003037211 */ /* 0x000fe200078f30ff */
[----:B------:R-:W-:-:S03]  /*b3e0*/  IMAD.MOV.U32 R0, RZ, RZ, RZ ;  /* 0x000000ffff007224 */ /* 0x000fc600078e00ff */
[----:B------:R-:W-:Y:S01]  /*b3f0*/  SHF.R.S32.HI R13, RZ, 0x6, R3 ;  /* 0x00000006ff0d7819 */ /* 0x000fe20000011403 */
[----:B------:R-:W-:-:S04]  /*b400*/  IMAD.MOV.U32 R3, RZ, RZ, 0x1 ;  /* 0x00000001ff037424 */ /* 0x000fc800078e00ff */
[----:B------:R-:W-:-:S07]  /*b410*/  VIADD R10, R13, 0x1 ;  /* 0x000000010d0a7836 */ /* 0x000fce0000000000 */
.L_x_300:
[----:B------:R-:W-:-:S03]  /*b420*/  UMOV UR4, 0xffffffff ;  /* 0xffffffff00047882 */ /* 0x000fc60000000000 */
[----:B------:R-:W-:Y:S05]  /*b430*/  BRA.DIV UR4, `(.L_x_289) ;  /* 0x0000000e04a07947 */ /* 0x000fea000b800000 */
[----:B------:R-:W-:-:S13]  /*b440*/  ELECT P6, URZ, PT ;  /* 0x00000000003f782f */ /* 0x000fda00038c0000 */
.L_x_311:
[----:B------:R-:W0:Y:S01]  /*b450*/  LDC R4, c[0x0][0x28c] ;  /* 0x0000a300ff047b82 */ /* 0x000e220000000800 */
[----:B------:R-:W-:Y:S01]  /*b460*/  BSSY B1, `(.L_x_290) ;  /* 0x0000037000017945 */ /* 0x000fe20003800000 */
[----:B0-----:R-:W-:-:S13]  /*b470*/  ISETP.LT.OR P6, PT, R4, 0x1, !P6 ;  /* 0x000000010400780c */ /* 0x001fda00077c1670 */
[----:B------:R-:W-:Y:S05]  /*b480*/  @P6 BRA `(.L_x_291) ;  /* 0x0000000000d06947 */ /* 0x000fea0003800000 */
[----:B------:R-:W-:Y:S01]  /*b490*/  IMAD.SHL.U32 R14, R9, 0x80, RZ ;  /* 0x00000080090e7824 */ /* 0x000fe200078e00ff */
[----:B------:R-:W-:Y:S01]  /*b4a0*/  MOV R20, RZ ;  /* 0x000000ff00147202 */ /* 0x000fe20000000f00 */
[----:B------:R-:W-:Y:S02]  /*b4b0*/  IMAD.SHL.U32 R15, R7, 0x100, RZ ;  /* 0x00000100070f7824 */ /* 0x000fe400078e00ff */
[----:B------:R-:W-:Y:S02]  /*b4c0*/  IMAD.MOV.U32 R4, RZ, RZ, R10 ;  /* 0x000000ffff047224 */ /* 0x000fe400078e000a */
[----:B------:R-:W-:Y:S02]  /*b4d0*/  IMAD.MOV.U32 R5, RZ, RZ, R3 ;  /* 0x000000ffff057224 */ /* 0x000fe400078e0003 */
[----:B------:R-:W-:-:S07]  /*b4e0*/  IMAD.MOV.U32 R6, RZ, RZ, R0 ;  /* 0x000000ffff067224 */ /* 0x000fce00078e0000 */
.L_x_295:
[----:B------:R-:W0:Y:S01]  /*b4f0*/  S2R R12, SR_CgaCtaId ;  /* 0x00000000000c7919 */ /* 0x000e220000008800 */
[----:B------:R-:W-:Y:S01]  /*b500*/  MOV R7, 0x400 ;  /* 0x0000040000077802 */ /* 0x000fe20000000f00 */
[----:B------:R-:W1:Y:S03]  /*b510*/  @!P2 LDC R9, c[0x0][0x500] ;  /* 0x00014000ff09ab82 */ /* 0x000e660000000800 */
[----:B0-----:R-:W-:Y:S02]  /*b520*/  LEA R21, R12, R7, 0x18 ;  /* 0x000000070c157211 */ /* 0x001fe400078ec0ff */
[----:B------:R-:W-:-:S03]  /*b530*/  SHF.L.U32 R7, R5, 0x1f, RZ ;  /* 0x0000001f05077819 */ /* 0x000fc600000006ff */
[----:B------:R-:W-:-:S04]  /*b540*/  IMAD R12, R6, 0x8, R21 ;  /* 0x00000008060c7824 */ /* 0x000fc800078e0215 */
[----:B------:R-:W0:Y:S02]  /*b550*/  SYNCS.PHASECHK.TRANS64.TRYWAIT P1, [R12+URZ+0x20], R7 ;  /* 0x000020070c0075a7 */ /* 0x000e24000802017f */
[----:B01----:R-:W-:Y:S05]  /*b560*/  @!P1 BRA `(.L_x_292) ;  /* 0x0000000c00749947 */ /* 0x003fea0003800000 */
.L_x_312:
[----:B0-----:R-:W-:Y:S01]  /*b570*/  PRMT R7, R18, 0x9910, RZ ;  /* 0x0000991012077816 */ /* 0x001fe200000000ff */
[----:B------:R0:W-:Y:S03]  /*b580*/  @!P2 SYNCS.ARRIVE.TRANS64 RZ, [R12+URZ], R9 ;  /* 0x000000090cffa9a7 */ /* 0x0001e6000800003f */
[----:B------:R-:W-:-:S13]  /*b590*/  ISETP.NE.AND P1, PT, R7, 0x2, PT ;  /* 0x000000020700780c */ /* 0x000fda0003f25270 */
[----:B0-----:R-:W-:Y:S05]  /*b5a0*/  @P1 BRA `(.L_x_293) ;  /* 0x0000000000041947 */ /* 0x001fea0003800000 */
[----:B------:R-:W-:Y:S01]  /*b5b0*/  BPT.TRAP 0x1 ;  /* 0x000000040000795c */ /* 0x000fe20000300000 */
.L_x_293:
[----:B------:R-:W-:Y:S05]  /*b5c0*/  @P0 BRA `(.L_x_294) ;  /* 0x0000000000040947 */ /* 0x000fea0003800000 */
[----:B------:R-:W-:Y:S01]  /*b5d0*/  BPT.TRAP 0x1 ;  /* 0x000000040000795c */ /* 0x000fe20000300000 */
.L_x_294:
[--C-:B------:R-:W-:Y:S01]  /*b5e0*/  IMAD R7, R6, 0x8000, R21.reuse ;  /* 0x0000800006077824 */ /* 0x100fe200078e0215 */
[----:B------:R-:W-:Y:S01]  /*b5f0*/  R2UR UR9, R12 ;  /* 0x000000000c0972ca */ /* 0x000fe200000e0000 */
[----:B------:R-:W-:Y:S01]  /*b600*/  IMAD R21, R6, 0x4000, R21 ;  /* 0x0000400006157824 */ /* 0x000fe200078e0215 */
[----:B------:R-:W-:Y:S01]  /*b610*/  UIADD3 UR4, UP0, UR22, 0xf0, URZ ;  /* 0x000000f016047890 */ /* 0x000fe2000ff1e03f */
[----:B------:R-:W-:Y:S01]  /*b620*/  VIADD R4, R4, 0xffffffff ;  /* 0xffffffff04047836 */ /* 0x000fe20000000000 */
[----:B------:R-:W-:Y:S01]  /*b630*/  R2UR UR5, R7 ;  /* 0x00000000070572ca */ /* 0x000fe200000e0000 */
[----:B------:R-:W-:Y:S01]  /*b640*/  UIADD3 UR24, UP1, UR22, 0x1f0, URZ ;  /* 0x000001f016187890 */ /* 0x000fe2000ff3e03f */
[----:B------:R-:W-:Y:S01]  /*b650*/  R2UR UR8, R21 ;  /* 0x00000000150872ca */ /* 0x000fe200000e0000 */
[----:B------:R-:W-:Y:S01]  /*b660*/  UMOV UR6, 0x0 ;  /* 0x0000000000067882 */ /* 0x000fe20000000000 */
[----:B------:R-:W-:Y:S01]  /*b670*/  R2UR UR11, R15 ;  /* 0x000000000f0b72ca */ /* 0x000fe200000e0000 */
[----:B------:R-:W-:Y:S01]  /*b680*/  UIADD3.X UR25, URZ, UR23, URZ, UP1, !UPT ;  /* 0x000000173f197290 */ /* 0x000fe20008ffe43f */
[----:B------:R-:W-:Y:S01]  /*b690*/  R2UR UR10, R20 ;  /* 0x00000000140a72ca */ /* 0x000fe200000e0000 */
[----:B------:R-:W-:Y:S01]  /*b6a0*/  UMOV UR7, 0x10000000 ;  /* 0x1000000000077882 */ /* 0x000fe20000000000 */
[----:B------:R-:W-:Y:S01]  /*b6b0*/  R2UR UR12, R8 ;  /* 0x00000000080c72ca */ /* 0x000fe200000e0000 */
[----:B------:R-:W-:Y:S01]  /*b6c0*/  VIADD R20, R20, 0x40 ;  /* 0x0000004014147836 */ /* 0x000fe20000000000 */
[----:B------:R-:W-:-:S02]  /*b6d0*/  R2UR UR19, R14 ;  /* 0x000000000e1372ca */ /* 0x000fc400000e0000 */
[----:B------:R-:W-:Y:S01]  /*b6e0*/  ISETP.GT.AND P3, PT, R4, 0x1, PT ;  /* 0x000000010400780c */ /* 0x000fe20003f64270 */
[----:B------:R-:W-:Y:S01]  /*b6f0*/  UIADD3 UR14, UR5, 0x100, URZ ;  /* 0x00000100050e7890 */ /* 0x000fe2000fffe03f */
[----:B------:R-:W-:Y:S01]  /*b700*/  IADD3 R6, R6, 0x1, RZ ;  /* 0x0000000106067810 */ /* 0x000fe20007ffe0ff */
[----:B------:R-:W-:Y:S02]  /*b710*/  UIADD3.X UR5, URZ, UR23, URZ, UP0, !UPT ;  /* 0x000000173f057290 */ /* 0x000fe400087fe43f */
[----:B------:R-:W-:Y:S01]  /*b720*/  UIADD3 UR15, UR8, 0x20100, URZ ;  /* 0x00020100080f7890 */ /* 0x000fe2000fffe03f */
[----:B------:R-:W-:Y:S02]  /*b730*/  ISETP.NE.AND P1, PT, R6, 0x4, PT ;  /* 0x000000040600780c */ /* 0x000fe40003f25270 */
[----:B------:R-:W-:Y:S02]  /*b740*/  UMOV UR8, UR14 ;  /* 0x0000000e00087c82 */ /* 0x000fe40008000000 */
[----:B------:R-:W-:-:S02]  /*b750*/  SEL R12, RZ, 0x1, P1 ;  /* 0x00000001ff0c7807 */ /* 0x000fc40000800000 */
[----:B------:R0:W-:Y:S01]  /*b760*/  UTMALDG.3D [UR8], [UR4], desc[UR6] ;  /* 0x00000608040075b4 */ /* 0x0001e20008011000 */
[----:B------:R-:W-:Y:S02]  /*b770*/  SEL R6, R6, RZ, P1 ;  /* 0x000000ff06067207 */ /* 0x000fe40000800000 */
[----:B------:R-:W-:Y:S01]  /*b780*/  LOP3.LUT R5, R5, R12, RZ, 0x3c, !PT ;  /* 0x0000000c05057212 */ /* 0x000fe200078e3cff */
[----:B0-----:R-:W-:Y:S01]  /*b790*/  UMOV UR8, UR15 ;  /* 0x0000000f00087c82 */ /* 0x001fe20008000000 */
[----:B------:R-:W-:Y:S02]  /*b7a0*/  UMOV UR11, UR19 ;  /* 0x00000013000b7c82 */ /* 0x000fe40008000000 */
[----:B------:R0:W-:Y:S02]  /*b7b0*/  UTMALDG.3D [UR8], [UR24], desc[UR6] ;  /* 0x00000608180075b4 */ /* 0x0001e40008011000 */
[----:B0-----:R-:W-:Y:S05]  /*b7c0*/  @P3 BRA `(.L_x_295) ;  /* 0xfffffffc00483947 */ /* 0x001fea000383ffff */
.L_x_291:
[----:B------:R-:W-:Y:S05]  /*b7d0*/  BSYNC B1 ;  /* 0x0000000000017941 */ /* 0x000fea0003800000 */
.L_x_290:
[----:B------:R-:W-:Y:S01]  /*b7e0*/  LOP3.LUT P3, RZ, R11, 0xff, RZ, 0xc0, !PT ;  /* 0x000000ff0bff7812 */ /* 0x000fe2000786c0ff */
[----:B------:R-:W-:Y:S01]  /*b7f0*/  IMAD.IADD R0, R13, 0x1, R0 ;  /* 0x000000010d007824 */ /* 0x000fe200078e0200 */
[----:B------:R-:W-:Y:S01]  /*b800*/  IADD3 R16, P4, R16, UR20, RZ ;  /* 0x0000001410107c10 */ /* 0x000fe2000ff9e0ff */
[----:B------:R-:W-:Y:S01]  /*b810*/  ULDC.64 UR4, c[0x0][0x650] ;  /* 0x0001940000047ab9 */ /* 0x000fe20000000a00 */
[----:B------:R-:W-:Y:S01]  /*b820*/  BSSY B1, `(.L_x_296) ;  /* 0x000006b000017945 */ /* 0x000fe20003800000 */
[----:B------:R-:W-:Y:S01]  /*b830*/  IMAD.MOV.U32 R7, RZ, RZ, -0x1 ;  /* 0xffffffffff077424 */ /* 0x000fe200078e00ff */
[----:B------:R-:W-:Y:S01]  /*b840*/  SHF.R.U32.HI R4, RZ, 0x2, R0 ;  /* 0x00000002ff047819 */ /* 0x000fe20000011600 */
[----:B------:R-:W-:Y:S01]  /*b850*/  IMAD.MOV.U32 R9, RZ, RZ, -0x1 ;  /* 0xffffffffff097424 */ /* 0x000fe200078e00ff */
[----:B------:R-:W-:Y:S01]  /*b860*/  ISETP.GT.U32.AND P1, PT, R0, 0x3, PT ;  /* 0x000000030000780c */ /* 0x000fe20003f24070 */
[----:B------:R-:W-:Y:S01]  /*b870*/  IMAD.MOV.U32 R8, RZ, RZ, -0x1 ;  /* 0xffffffffff087424 */ /* 0x000fe200078e00ff */
[----:B------:R-:W-:-:S02]  /*b880*/  LOP3.LUT R4, R4, 0x1, RZ, 0xc0, !PT ;  /* 0x0000000104047812 */ /* 0x000fc400078ec0ff */
[----:B------:R-:W-:Y:S01]  /*b890*/  ISETP.LT.U32.AND P1, PT, R13, 0x4, P1 ;  /* 0x000000040d00780c */ /* 0x000fe20000f21070 */
[----:B------:R-:W0:Y:S01]  /*b8a0*/  @P3 S2R R6, SR_CgaCtaId ;  /* 0x0000000000063919 */ /* 0x000e220000008800 */
[----:B------:R-:W-:Y:S02]  /*b8b0*/  @P3 MOV R5, 0x400 ;  /* 0x0000040000053802 */ /* 0x000fe40000000f00 */
[----:B------:R-:W-:Y:S02]  /*b8c0*/  IADD3.X R17, R17, UR13, RZ, P4, !PT ;  /* 0x0000000d11117c10 */ /* 0x000fe4000a7fe4ff */
[----:B------:R-:W-:Y:S02]  /*b8d0*/  ISETP.GE.U32.AND P4, PT, R16, UR4, PT ;  /* 0x0000000410007c0c */ /* 0x000fe4000bf86070 */
[----:B------:R-:W-:Y:S02]  /*b8e0*/  LOP3.LUT R0, R0, 0x3, RZ, 0xc0, !PT ;  /* 0x0000000300007812 */ /* 0x000fe400078ec0ff */
[----:B------:R-:W-:-:S02]  /*b8f0*/  PRMT R11, RZ, 0x7610, R11 ;  /* 0x00007610ff0b7816 */ /* 0x000fc4000000000b */
[----:B0-----:R-:W-:-:S04]  /*b900*/  @P3 LEA R5, R6, R5, 0x18 ;  /* 0x0000000506053211 */ /* 0x001fc800078ec0ff */
[----:B------:R0:W-:Y:S01]  /*b910*/  @P3 SYNCS.ARRIVE.TRANS64.A1T0 RZ, [R5+URZ+0x58], RZ ;  /* 0x000058ff05ff39a7 */ /* 0x0001e2000810003f */
[----:B------:R-:W-:Y:S02]  /*b920*/  ISETP.NE.U32.AND P3, PT, R4, 0x1, PT ;  /* 0x000000010400780c */ /* 0x000fe40003f65070 */
[----:B------:R-:W-:Y:S02]  /*b930*/  SEL R4, RZ, 0x1, !P1 ;  /* 0x00000001ff047807 */ /* 0x000fe40004800000 */
[----:B------:R-:W-:Y:S02]  /*b940*/  ISETP.GE.U32.AND.EX P1, PT, R17, UR5, PT, P4 ;  /* 0x0000000511007c0c */ /* 0x000fe4000bf26140 */
[----:B------:R-:W-:-:S04]  /*b950*/  ISETP.GT.U32.AND P3, PT, R13, 0x3, !P3 ;  /* 0x000000030d00780c */ /* 0x000fc80005f64070 */
[----:B0-----:R-:W-:-:S04]  /*b960*/  SEL R5, RZ, 0x1, !P3 ;  /* 0x00000001ff057807 */ /* 0x001fc80005800000 */
[--C-:B------:R-:W-:Y:S02]  /*b970*/  LOP3.LUT R3, R5, R3, R4.reuse, 0x96, !PT ;  /* 0x0000000305037212 */ /* 0x100fe400078e9604 */
[----:B------:R-:W-:Y:S01]  /*b980*/  PRMT R4, RZ, 0x7610, R4 ;  /* 0x00007610ff047816 */ /* 0x000fe20000000004 */
[----:B------:R-:W-:Y:S06]  /*b990*/  @P1 BRA `(.L_x_297) ;  /* 0x00000004004c1947 */ /* 0x000fec0003800000 */
[----:B------:R-:W-:Y:S01]  /*b9a0*/  ULDC.64 UR4, c[0x0][0x628] ;  /* 0x00018a0000047ab9 */ /* 0x000fe20000000a00 */
[----:B------:R-:W0:Y:S01]  /*b9b0*/  S2R R14, SR_CTAID.X ;  /* 0x00000000000e7919 */ /* 0x000e220000002500 */
[----:B------:R-:W-:Y:S01]  /*b9c0*/  ISETP.NE.U32.AND P1, PT, RZ, UR4, PT ;  /* 0x00000004ff007c0c */ /* 0x000fe2000bf25070 */
[----:B------:R-:W-:Y:S01]  /*b9d0*/  ULDC UR7, c[0x0][0x630] ;  /* 0x00018c0000077ab9 */ /* 0x000fe20000000800 */
[----:B------:R-:W-:Y:S01]  /*b9e0*/  MOV R4, R16 ;  /* 0x0000001000047202 */ /* 0x000fe20000000f00 */
[----:B------:R-:W1:Y:S01]  /*b9f0*/  S2R R12, SR_CTAID.Y ;  /* 0x00000000000c7919 */ /* 0x000e620000002600 */
[----:B------:R-:W-:Y:S01]  /*ba00*/  ISETP.NE.AND.EX P1, PT, RZ, UR5, PT, P1 ;  /* 0x00000005ff007c0c */ /* 0x000fe2000bf25310 */
[----:B------:R-:W-:-:S12]  /*ba10*/  IMAD.MOV.U32 R5, RZ, RZ, R17 ;  /* 0x000000ffff057224 */ /* 0x000fd800078e0011 */
[----:B------:R-:W-:Y:S05]  /*ba20*/  @!P1 BRA `(.L_x_298) ;  /* 0x0000000000289947 */ /* 0x000fea0003800000 */
[----:B------:R-:W-:Y:S02]  /*ba30*/  ULDC UR6, c[0x0][0x634] ;  /* 0x00018d0000067ab9 */ /* 0x000fe40000000800 */
[----:B------:R-:W-:-:S05]  /*ba40*/  IADD3 R9, P1, R16, UR6, RZ ;  /* 0x0000000610097c10 */ /* 0x000fca000ff3e0ff */
[----:B------:R-:W-:-:S04]  /*ba50*/  IMAD.X R15, RZ, RZ, R17, P1 ;  /* 0x000000ffff0f7224 */ /* 0x000fc800008e0611 */
[----:B------:R-:W-:-:S04]  /*ba60*/  IMAD.WIDE.U32 R6, R15, UR4, RZ ;  /* 0x000000040f067c25 */ /* 0x000fc8000f8e00ff */
[----:B------:R-:W-:-:S04]  /*ba70*/  IMAD.WIDE.U32 R6, P1, R9, UR5, R6 ;  /* 0x0000000509067c25 */ /* 0x000fc8000f820006 */
[----:B------:R-:W-:-:S04]  /*ba80*/  IMAD.WIDE.U32 R8, R9, UR4, RZ ;  /* 0x0000000409087c25 */ /* 0x000fc8000f8e00ff */
[----:B------:R-:W-:Y:S01]  /*ba90*/  IMAD.X R5, RZ, RZ, RZ, P1 ;  /* 0x000000ffff057224 */ /* 0x000fe200008e06ff */
[----:B------:R-:W-:Y:S01]  /*baa0*/  IADD3 RZ, P1, R9, R6, RZ ;  /* 0x0000000609ff7210 */ /* 0x000fe20007f3e0ff */
[----:B------:R-:W-:-:S04]  /*bab0*/  IMAD.MOV.U32 R4, RZ, RZ, R7 ;  /* 0x000000ffff047224 */ /* 0x000fc800078e0007 */
[----:B------:R-:W-:-:S08]  /*bac0*/  IMAD.WIDE.U32.X R4, R15, UR5, R4, P1 ;  /* 0x000000050f047c25 */ /* 0x000fd000088e0404 */
.L_x_298:
[--C-:B------:R-:W-:Y:S01]  /*bad0*/  SHF.R.U64 R8, R4, UR7, R5.reuse ;  /* 0x0000000704087c19 */ /* 0x100fe20008001205 */
[----:B------:R-:W-:Y:S01]  /*bae0*/  ULDC.64 UR4, c[0x0][0x620] ;  /* 0x0001880000047ab9 */ /* 0x000fe20000000a00 */
[----:B------:R-:W-:Y:S01]  /*baf0*/  SHF.R.U32.HI R4, RZ, UR7, R5 ;  /* 0x00000007ff047c19 */ /* 0x000fe20008011605 */
[----:B------:R-:W2:Y:S01]  /*bb00*/  LDC R25, c[0x0][0x144] ;  /* 0x00005100ff197b82 */ /* 0x000ea20000000800 */
[----:B------:R-:W-:Y:S01]  /*bb10*/  IADD3 R7, P1, RZ, -R8, RZ ;  /* 0x80000008ff077210 */ /* 0x000fe20007f3e0ff */
[----:B------:R-:W-:Y:S01]  /*bb20*/  ULDC.64 UR8, c[0x0][0x640] ;  /* 0x0001900000087ab9 */ /* 0x000fe20000000a00 */
[----:B0-----:R-:W-:Y:S01]  /*bb30*/  I2FP.F32.U32 R9, R14 ;  /* 0x0000000e00097245 */ /* 0x001fe20000201000 */
[----:B------:R-:W-:Y:S02]  /*bb40*/  ULDC UR6, c[0x0][0x608] ;  /* 0x0001820000067ab9 */ /* 0x000fe40000000800 */
[----:B------:R-:W-:Y:S01]  /*bb50*/  IMAD.X R4, RZ, RZ, ~R4, P1 ;  /* 0x000000ffff047224 */ /* 0x000fe200008e0e04 */
[----:B------:R-:W-:Y:S01]  /*bb60*/  ISETP.NE.U32.AND P1, PT, RZ, UR8, PT ;  /* 0x00000008ff007c0c */ /* 0x000fe2000bf25070 */
[----:B------:R-:W0:Y:S02]  /*bb70*/  LDC R21, c[0x0][0x148] ;  /* 0x00005200ff157b82 */ /* 0x000e240000000800 */
[----:B------:R-:W-:Y:S01]  /*bb80*/  IMAD R6, R4, UR4, RZ ;  /* 0x0000000404067c24 */ /* 0x000fe2000f8e02ff */
[----:B------:R-:W-:Y:S01]  /*bb90*/  ISETP.NE.AND.EX P1, PT, RZ, UR9, PT, P1 ;  /* 0x00000009ff007c0c */ /* 0x000fe2000bf25310 */
[----:B------:R-:W-:Y:S01]  /*bba0*/  IMAD.WIDE.U32 R4, R7, UR4, R16 ;  /* 0x0000000407047c25 */ /* 0x000fe2000f8e0010 */
[----:B------:R-:W-:-:S03]  /*bbb0*/  ULDC UR4, c[0x0][0x150] ;  /* 0x0000540000047ab9 */ /* 0x000fc60000000800 */
[----:B------:R-:W-:Y:S02]  /*bbc0*/  IMAD R7, R7, UR5, R6 ;  /* 0x0000000507077c24 */ /* 0x000fe4000f8e0206 */
[----:B------:R-:W-:Y:S01]  /*bbd0*/  FMUL R6, R9, UR4 ;  /* 0x0000000409067c20 */ /* 0x000fe20008400000 */
[----:B------:R-:W-:Y:S01]  /*bbe0*/  ULDC UR4, c[0x0][0x618] ;  /* 0x0001860000047ab9 */ /* 0x000fe20000000800 */
[----:B------:R-:W-:Y:S01]  /*bbf0*/  ULDC UR5, c[0x0][0x154] ;  /* 0x0000550000057ab9 */ /* 0x000fe20000000800 */
[----:B------:R-:W-:-:S03]  /*bc00*/  IMAD.IADD R5, R5, 0x1, R7 ;  /* 0x0000000105057824 */ /* 0x000fc600078e0207 */
[----:B------:R-:W3:Y:S02]  /*bc10*/  F2I.U32.TRUNC.NTZ R6, R6 ;  /* 0x0000000600067305 */ /* 0x000ee4000020f000 */
[----:B------:R-:W-:Y:S02]  /*bc20*/  SHF.R.U64 R9, R4, UR4, R5 ;  /* 0x0000000404097c19 */ /* 0x000fe40008001205 */
[----:B-1----:R-:W-:-:S05]  /*bc30*/  I2FP.F32.U32 R4, R12 ;  /* 0x0000000c00047245 */ /* 0x002fca0000201000 */
[----:B------:R-:W-:Y:S01]  /*bc40*/  FMUL R22, R4, UR5 ;  /* 0x0000000504167c20 */ /* 0x000fe20008400000 */
[----:B------:R-:W-:Y:S01]  /*bc50*/  SHF.R.U32.HI R4, RZ, UR4, R5 ;  /* 0x00000004ff047c19 */ /* 0x000fe20008011605 */
[----:B------:R-:W-:-:S03]  /*bc60*/  ULDC UR4, c[0x0][0x658] ;  /* 0x0001960000047ab9 */ /* 0x000fc60000000800 */
[--C-:B------:R-:W-:Y:S01]  /*bc70*/  SHF.R.U64 R20, R9, UR6, R4.reuse ;  /* 0x0000000609147c19 */ /* 0x100fe20008001204 */
[----:B------:R-:W1:Y:S01]  /*bc80*/  F2I.U32.TRUNC.NTZ R22, R22 ;  /* 0x0000001600167305 */ /* 0x000e62000020f000 */
[----:B------:R-:W-:Y:S02]  /*bc90*/  SHF.R.U32.HI R5, RZ, UR6, R4 ;  /* 0x00000006ff057c19 */ /* 0x000fe40008011604 */
[----:B---3--:R-:W-:Y:S02]  /*bca0*/  IADD3 R6, -R6, RZ, RZ ;  /* 0x000000ff06067210 */ /* 0x008fe40007ffe1ff */
[--C-:B------:R-:W-:Y:S02]  /*bcb0*/  SHF.R.U64 R15, R20, UR4, R5.reuse ;  /* 0x00000004140f7c19 */ /* 0x100fe40008001205 */
[----:B------:R-:W-:Y:S01]  /*bcc0*/  SHF.R.U32.HI R23, RZ, UR4, R5 ;  /* 0x00000004ff177c19 */ /* 0x000fe20008011605 */
[----:B--2---:R-:W-:Y:S02]  /*bcd0*/  IMAD R14, R25, R6, R14 ;  /* 0x00000006190e7224 */ /* 0x004fe400078e020e */
[----:B------:R-:W-:-:S02]  /*bce0*/  IMAD.MOV.U32 R4, RZ, RZ, R15 ;  /* 0x000000ffff047224 */ /* 0x000fc400078e000f */
[----:B------:R-:W-:Y:S01]  /*bcf0*/  IMAD.MOV.U32 R5, RZ, RZ, R23 ;  /* 0x000000ffff057224 */ /* 0x000fe200078e0017 */
[----:B------:R-:W-:Y:S06]  /*bd00*/  @!P1 BRA `(.L_x_299) ;  /* 0x0000000000289947 */ /* 0x000fec0003800000 */
[----:B------:R-:W-:Y:S02]  /*bd10*/  ULDC UR4, c[0x0][0x64c] ;  /* 0x0001930000047ab9 */ /* 0x000fe40000000800 */
[----:B------:R-:W-:-:S05]  /*bd20*/  IADD3 R5, P1, R15, UR4, RZ ;  /* 0x000000040f057c10 */ /* 0x000fca000ff3e0ff */
[----:B------:R-:W-:-:S04]  /*bd30*/  IMAD.X R23, RZ, RZ, R23, P1 ;  /* 0x000000ffff177224 */ /* 0x000fc800008e0617 */
[----:B------:R-:W-:-:S04]  /*bd40*/  IMAD.WIDE.U32 R6, R23, UR8, RZ ;  /* 0x0000000817067c25 */ /* 0x000fc8000f8e00ff */
[----:B------:R-:W-:-:S04]  /*bd50*/  IMAD.WIDE.U32 R6, P1, R5, UR9, R6 ;  /* 0x0000000905067c25 */ /* 0x000fc8000f820006 */
[----:B------:R-:W-:-:S04]  /*bd60*/  IMAD.WIDE.U32 R4, R5, UR8, RZ ;  /* 0x0000000805047c25 */ /* 0x000fc8000f8e00ff */
[----:B------:R-:W-:Y:S01]  /*bd70*/  IMAD.MOV.U32 R4, RZ, RZ, R7 ;  /* 0x000000ffff047224 */ /* 0x000fe200078e0007 */
[----:B------:R-:W-:Y:S01]  /*bd80*/  IADD3 RZ, P3, R5, R6, RZ ;  /* 0x0000000605ff7210 */ /* 0x000fe20007f7e0ff */
[----:B------:R-:W-:-:S04]  /*bd90*/  IMAD.X R5, RZ, RZ, RZ, P1 ;  /* 0x000000ffff057224 */ /* 0x000fc800008e06ff */
[----:B------:R-:W-:-:S08]  /*bda0*/  IMAD.WIDE.U32.X R4, R23, UR9, R4, P3 ;  /* 0x0000000917047c25 */ /* 0x000fd000098e0404 */
.L_x_299:
[----:B------:R-:W-:Y:S01]  /*bdb0*/  ISETP.NE.AND P1, PT, R2, 0x1, PT ;  /* 0x000000010200780c */ /* 0x000fe20003f25270 */
[----:B------:R-:W-:Y:S01]  /*bdc0*/  ULDC UR4, c[0x0][0x648] ;  /* 0x0001920000047ab9 */ /* 0x000fe20000000800 */
[----:B------:R-:W-:Y:S01]  /*bdd0*/  LOP3.LUT R20, R20, UR17, RZ, 0xc0, !PT ;  /* 0x0000001114147c12 */ /* 0x000fe2000f8ec0ff */
[----:B-1----:R-:W-:Y:S01]  /*bde0*/  IMAD.MOV R22, RZ, RZ, -R22 ;  /* 0x000000ffff167224 */ /* 0x002fe200078e0a16 */
[----:B------:R-:W-:Y:S01]  /*bdf0*/  SHF.R.U64 R5, R4, UR4, R5 ;  /* 0x0000000404057c19 */ /* 0x000fe20008001205 */
[----:B------:R-:W-:Y:S01]  /*be00*/  ULDC UR4, c[0x0][0x638] ;  /* 0x00018e0000047ab9 */ /* 0x000fe20000000800 */
[----:B------:R-:W-:Y:S01]  /*be10*/  LOP3.LUT R6, R9, UR16, RZ, 0xc0, !PT ;  /* 0x0000001009067c12 */ /* 0x000fe2000f8ec0ff */
[----:B------:R-:W-:Y:S01]  /*be20*/  ULDC UR5, c[0x0][0x610] ;  /* 0x0001840000057ab9 */ /* 0x000fe20000000800 */
[C---:B------:R-:W-:Y:S01]  /*be30*/  IADD3 R4, -R5.reuse, RZ, RZ ;  /* 0x000000ff05047210 */ /* 0x040fe20007ffe1ff */
[----:B------:R-:W-:-:S04]  /*be40*/  IMAD R5, R5, UR18, R20 ;  /* 0x0000001205057c24 */ /* 0x000fc8000f8e0214 */
[----:B0-----:R-:W-:Y:S02]  /*be50*/  @P1 IMAD R14, R21, R22, R12 ;  /* 0x00000016150e1224 */ /* 0x001fe400078e020c */
[----:B------:R-:W-:Y:S01]  /*be60*/  IMAD R15, R4, UR4, R15 ;  /* 0x00000004040f7c24 */ /* 0x000fe2000f8e020f */
[----:B------:R-:W-:Y:S01]  /*be70*/  ULDC UR4, c[0x0][0x600] ;  /* 0x0001800000047ab9 */ /* 0x000fe20000000800 */
[----:B------:R-:W-:Y:S02]  /*be80*/  IMAD R14, R5, UR5, R14 ;  /* 0x00000005050e7c24 */ /* 0x000fe4000f8e020e */
[----:B------:R-:W-:Y:S02]  /*be90*/  IMAD R15, R15, UR4, R6 ;  /* 0x000000040f0f7c24 */ /* 0x000fe4000f8e0206 */
[----:B------:R-:W-:-:S03]  /*bea0*/  IMAD.MOV.U32 R4, RZ, RZ, 0x1 ;  /* 0x00000001ff047424 */ /* 0x000fc600078e00ff */
[----:B------:R-:W-:Y:S02]  /*beb0*/  SEL R9, R15, R14, !P1 ;  /* 0x0000000e0f097207 */ /* 0x000fe40004800000 */
[----:B------:R-:W-:-:S07]  /*bec0*/  SEL R7, R14, R15, !P1 ;  /* 0x0000000f0e077207 */ /* 0x000fce0004800000 */
.L_x_297:
[----:B------:R-:W-:Y:S05]  /*bed0*/  BSYNC B1 ;  /* 0x0000000000017941 */ /* 0x000fea0003800000 */
.L_x_296:
[----:B------:R-:W-:-:S13]  /*bee0*/  LOP3.LUT P1, RZ, R4, 0xff, RZ, 0xc0, !PT ;  /* 0x000000ff04ff7812 */ /* 0x000fda000782c0ff */
[----:B------:R-:W-:Y:S05]  /*bef0*/  @P1 BRA `(.L_x_300) ;  /* 0xfffffff400481947 */ /* 0x000fea000383ffff */
[----:B------:R-:W-:Y:S05]  /*bf00*/  BSYNC B0 ;  /* 0x0000000000007941 */ /* 0x000fea0003800000 */
.L_x_288:
[----:B------:R-:W-:-:S03]  /*bf10*/  UMOV UR4, 0xffffffff ;  /* 0xffffffff00047882 */ /* 0x000fc60000000000 */
[----:B------:R-:W-:Y:S05]  /*bf20*/  BRA.DIV UR4, `(.L_x_301) ;  /* 0x0000000604187947 */ /* 0x000fea000b800000 */
[----:B------:R-:W-:-:S13]  /*bf30*/  ELECT P6, URZ, PT ;  /* 0x00000000003f782f */ /* 0x000fda00038c0000 */
.L_x_315:
[----:B------:R-:W-:Y:S04]  /*bf40*/  BSSY B0, `(.L_x_302) ;  /* 0x000002b000007945 */ /* 0x000fe80003800000 */
[----:B------:R-:W-:Y:S05]  /*bf50*/  @!P6 BRA `(.L_x_303) ;  /* 0x0000000000a4e947 */ /* 0x000fea0003800000 */
[----:B------:R-:W-:-:S04]  /*bf60*/  LOP3.LUT R19, R19, 0x2, RZ, 0xfc, !PT ;  /* 0x0000000213137812 */ /* 0x000fc800078efcff */
[----:B------:R-:W-:-:S13]  /*bf70*/  ISETP.NE.AND P0, PT, R19, 0x3, PT ;  /* 0x000000031300780c */ /* 0x000fda0003f05270 */
[----:B------:R-:W-:Y:S05]  /*bf80*/  @!P0 BRA `(.L_x_304) ;  /* 0x0000000000048947 */ /* 0x000fea0003800000 */
[----:B------:R-:W-:Y:S01]  /*bf90*/  BPT.TRAP 0x1 ;  /* 0x000000040000795c */ /* 0x000fe20000300000 */
.L_x_304:
[----:B------:R-:W0:Y:S01]  /*bfa0*/  S2R R5, SR_CgaCtaId ;  /* 0x0000000000057919 */ /* 0x000e220000008800 */
[----:B------:R-:W-:Y:S02]  /*bfb0*/  MOV R2, 0x400 ;  /* 0x0000040000027802 */ /* 0x000fe40000000f00 */
[----:B------:R-:W-:Y:S02]  /*bfc0*/  SHF.L.U32 R4, R3, 0x1f, RZ ;  /* 0x0000001f03047819 */ /* 0x000fe400000006ff */
[----:B0-----:R-:W-:-:S05]  /*bfd0*/  LEA R5, R5, R2, 0x18 ;  /* 0x0000000205057211 */ /* 0x001fca00078ec0ff */
[----:B------:R-:W-:-:S04]  /*bfe0*/  VIADD R5, R5, 0x20 ;  /* 0x0000002005057836 */ /* 0x000fc80000000000 */
[C---:B------:R-:W-:Y:S02]  /*bff0*/  IMAD R7, R0.reuse, 0x8, R5 ;  /* 0x0000000800077824 */ /* 0x040fe400078e0205 */
[----:B------:R-:W-:Y:S02]  /*c000*/  VIADD R0, R0, 0x1 ;  /* 0x0000000100007836 */ /* 0x000fe40000000000 */
[----:B------:R-:W0:Y:S03]  /*c010*/  SYNCS.PHASECHK.TRANS64.TRYWAIT P0, [R7+URZ], R4 ;  /* 0x00000004070075a7 */ /* 0x000e26000800017f */
[----:B------:R-:W-:-:S04]  /*c020*/  ISETP.NE.AND P1, PT, R0, 0x4, PT ;  /* 0x000000040000780c */ /* 0x000fc80003f25270 */
[----:B------:R-:W-:Y:S02]  /*c030*/  SEL R2, RZ, 0x1, P1 ;  /* 0x00000001ff027807 */ /* 0x000fe40000800000 */
[----:B------:R-:W-:Y:S02]  /*c040*/  SEL R0, R0, RZ, P1 ;  /* 0x000000ff00007207 */ /* 0x000fe40000800000 */
[----:B------:R-:W-:-:S03]  /*c050*/  LOP3.LUT R9, R3, R2, RZ, 0x3c, !PT ;  /* 0x0000000203097212 */ /* 0x000fc600078e3cff */
[----:B------:R-:W-:Y:S01]  /*c060*/  IMAD R6, R0, 0x8, R5 ;  /* 0x0000000800067824 */ /* 0x000fe200078e0205 */
[----:B------:R-:W-:Y:S01]  /*c070*/  SHF.L.U32 R3, R9, 0x1f, RZ ;  /* 0x0000001f09037819 */ /* 0x000fe200000006ff */
[----:B0-----:R-:W-:Y:S06]  /*c080*/  @!P0 BRA `(.L_x_305) ;  /* 0x0000000000e08947 */ /* 0x001fec0003800000 */
.L_x_316:
[----:B------:R-:W1:Y:S01]  /*c090*/  SYNCS.PHASECHK.TRANS64.TRYWAIT P0, [R6+URZ], R3 ;  /* 0x00000003060075a7 */ /* 0x000e62000800017f */
[----:B------:R-:W-:-:S05]  /*c0a0*/  VIADD R0, R0, 0x1 ;  /* 0x0000000100007836 */ /* 0x000fca0000000000 */
[----:B------:R-:W-:-:S04]  /*c0b0*/  ISETP.NE.AND P1, PT, R0, 0x4, PT ;  /* 0x000000040000780c */ /* 0x000fc80003f25270 */
[----:B------:R-:W-:Y:S02]  /*c0c0*/  SEL R2, RZ, 0x1, P1 ;  /* 0x00000001ff027807 */ /* 0x000fe40000800000 */
[----:B------:R-:W-:Y:S02]  /*c0d0*/  SEL R0, R0, RZ, P1 ;  /* 0x000000ff00007207 */ /* 0x000fe40000800000 */
[----:B------:R-:W-:Y:S02]  /*c0e0*/  LOP3.LUT R9, R9, R2, RZ, 0x3c, !PT ;  /* 0x0000000209097212 */ /* 0x000fe400078e3cff */
[----:B0-----:R-:W-:Y:S02]  /*c0f0*/  LEA R7, R0, R5, 0x3 ;  /* 0x0000000500077211 */ /* 0x001fe400078e18ff */
[----:B------:R-:W-:Y:S01]  /*c100*/  SHF.L.U32 R4, R9, 0x1f, RZ ;  /* 0x0000001f09047819 */ /* 0x000fe200000006ff */
[----:B-1----:R-:W-:Y:S06]  /*c110*/  @!P0 BRA `(.L_x_306) ;  /* 0x0000000000d08947 */ /* 0x002fec0003800000 */
.L_x_317:
[----:B------:R-:W1:Y:S01]  /*c120*/  SYNCS.PHASECHK.TRANS64.TRYWAIT P0, [R7+URZ], R4 ;  /* 0x00000004070075a7 */ /* 0x000e62000800017f */
[----:B------:R-:W-:-:S05]  /*c130*/  VIADD R0, R0, 0x1 ;  /* 0x0000000100007836 */ /* 0x000fca0000000000 */
[----:B------:R-:W-:-:S04]  /*c140*/  ISETP.NE.AND P1, PT, R0, 0x4, PT ;  /* 0x000000040000780c */ /* 0x000fc80003f25270 */
[----:B------:R-:W-:Y:S02]  /*c150*/  SEL R2, RZ, 0x1, P1 ;  /* 0x00000001ff027807 */ /* 0x000fe40000800000 */
[----:B------:R-:W-:Y:S02]  /*c160*/  SEL R0, R0, RZ, P1 ;  /* 0x000000ff00007207 */ /* 0x000fe40000800000 */
[----:B------:R-:W-:Y:S01]  /*c170*/  LOP3.LUT R2, R9, R2, RZ, 0x3c, !PT ;  /* 0x0000000209027212 */ /* 0x000fe200078e3cff */
[----:B-1----:R-:W-:Y:S06]  /*c180*/  @!P0 BRA `(.L_x_307) ;  /* 0x0000000000c88947 */ /* 0x002fec0003800000 */
.L_x_318:
[----:B------:R-:W-:Y:S01]  /*c190*/  IMAD R5, R0, 0x8, R5 ;  /* 0x0000000800057824 */ /* 0x000fe200078e0205 */
[----:B------:R-:W-:-:S07]  /*c1a0*/  SHF.L.U32 R0, R2, 0x1f, RZ ;  /* 0x0000001f02007819 */ /* 0x000fce00000006ff */
.L_x_308:
[----:B--2---:R2:W3:Y:S02]  /*c1b0*/  SYNCS.PHASECHK.TRANS64.TRYWAIT P0, [R5+URZ], R0 ;  /* 0x00000000050075a7 */ /* 0x0044e4000800017f */
[----:B---3--:R-:W-:Y:S05]  /*c1c0*/  @!P0 NANOSLEEP.SYNCS 0x989680 ;  /* 0x009896800000895d */ /* 0x008fea0003900000 */
[----:B------:R-:W3:Y:S02]  /*c1d0*/  @!P0 SYNCS.PHASECHK.TRANS64 P0, [R5+URZ], R0 ;  /* 0x00000000050085a7 */ /* 0x000ee4000800007f */
[----:B---3--:R-:W-:Y:S05]  /*c1e0*/  @!P0 BRA `(.L_x_308) ;  /* 0xfffffffc00f08947 */ /* 0x008fea000383ffff */
.L_x_303:
[----:B------:R-:W-:Y:S05]  /*c1f0*/  BSYNC B0 ;  /* 0x0000000000007941 */ /* 0x000fea0003800000 */
.L_x_302:
[----:B------:R-:W-:Y:S05]  /*c200*/  EXIT ;  /* 0x000000000000794d */ /* 0x000fea0003800000 */
.L_x_17:
[----:B---3--:R3:W4:Y:S02]  /*c210*/  SYNCS.PHASECHK.TRANS64.TRYWAIT P1, [R3+URZ], R0 ;  /* 0x00000000030075a7 */ /* 0x008724000802017f */
[----:B----4-:R-:W-:Y:S05]  /*c220*/  @!P1 NANOSLEEP.SYNCS 0x989680 ;  /* 0x009896800000995d */ /* 0x010fea0003900000 */
[----:B------:R-:W4:Y:S02]  /*c230*/  @!P1 SYNCS.PHASECHK.TRANS64 P1, [R3+URZ], R0 ;  /* 0x00000000030095a7 */ /* 0x000f24000802007f */
[----:B----4-:R-:W-:Y:S05]  /*c240*/  @!P1 BRA `(.L_x_17) ;  /* 0xfffffffc00f09947 */ /* 0x010fea000383ffff */
[----:B------:R-:W-:Y:S05]  /*c250*/  BRA `(.L_x_16) ;  /* 0xffffff4c00ec7947 */ /* 0x000fea000383ffff */
.L_x_22:
[----:B-1----:R-:W-:-:S04]  /*c260*/  IMAD.U32 R4, RZ, RZ, UR8 ;  /* 0x00000008ff047e24 */ /* 0x002fc8000f8e00ff */
[----:B------:R1:W2:Y:S03]  /*c270*/  SYNCS.PHASECHK.TRANS64.TRYWAIT P1, [R4+URZ], R3 ;  /* 0x00000003040075a7 */ /* 0x0002a6000802017f */
[----:B--2---:R-:W-:Y:S05]  /*c280*/  @!P1 NANOSLEEP.SYNCS 0x989680 ;  /* 0x009896800000995d */ /* 0x004fea0003900000 */
[----:B------:R-:W2:Y:S02]  /*c290*/  @!P1 SYNCS.PHASECHK.TRANS64 P1, [R4+URZ], R3 ;  /* 0x00000003040095a7 */ /* 0x000ea4000802007f */
[----:B--2---:R-:W-:Y:S05]  /*c2a0*/  @!P1 BRA `(.L_x_22) ;  /* 0xfffffffc00ec9947 */ /* 0x004fea000383ffff */
[----:B------:R-:W-:Y:S05]  /*c2b0*/  BRA `(.L_x_21) ;  /* 0xffffff54001c7947 */ /* 0x000fea000383ffff */
.L_x_289:
[----:B------:R-:W-:Y:S01]  /*c2c0*/  BSSY B1, `(.L_x_309) ;  /* 0x0000006000017945 */ /* 0x000fe20003800000 */
[----:B------:R-:W-:-:S07]  /*c2d0*/  IMAD.MOV.U32 R15, RZ, RZ, -0x1 ;  /* 0xffffffffff0f7424 */ /* 0x000fce00078e00ff */
[----:B------:R-:W-:Y:S05]  /*c2e0*/  WARPSYNC.COLLECTIVE R15, `(.L_x_310) ;  /* 0x000000000f0c7348 */ /* 0x000fea0003c00000 */
[----:B------:R-:W-:Y:S02]  /*c2f0*/  ELECT P6, UR62, PT ;  /* 0x00000000003e782f */ /* 0x000fe400038c0000 */
[----:B------:R-:W-:Y:S01]  /*c300*/  MOV R14, UR62 ;  /* 0x0000003e000e7c02 */ /* 0x000fe20008000f00 */
[----:B------:R-:W-:Y:S10]  /*c310*/  ENDCOLLECTIVE ;  /* 0x000000000000791b */ /* 0x000ff40003800000 */
.L_x_310:
[----:B------:R-:W-:Y:S05]  /*c320*/  BSYNC B1 ;  /* 0x0000000000017941 */ /* 0x000fea0003800000 */
.L_x_309:
[----:B------:R-:W-:Y:S05]  /*c330*/  BRA `(.L_x_311) ;  /* 0xfffffff000447947 */ /* 0x000fea000383ffff */
.L_x_292:
[----:B0-----:R0:W1:Y:S02]  /*c340*/  SYNCS.PHASECHK.TRANS64.TRYWAIT P1, [R12+URZ+0x20], R7 ;  /* 0x000020070c0075a7 */ /* 0x001064000802017f */
[----:B-1----:R-:W-:Y:S05]  /*c350*/  @!P1 NANOSLEEP.SYNCS 0x989680 ;  /* 0x009896800000995d */ /* 0x002fea0003900000 */
[----:B------:R-:W1:Y:S02]  /*c360*/  @!P1 SYNCS.PHASECHK.TRANS64 P1, [R12+URZ+0x20], R7 ;  /* 0x000020070c0095a7 */ /* 0x000e64000802007f */
[----:B-1----:R-:W-:Y:S05]  /*c370*/  @!P1 BRA `(.L_x_292) ;  /* 0xfffffffc00f09947 */ /* 0x002fea000383ffff */
[----:B------:R-:W-:Y:S05]  /*c380*/  BRA `(.L_x_312) ;  /* 0xfffffff000787947 */ /* 0x000fea000383ffff */
.L_x_301:
[----:B------:R-:W-:Y:S01]  /*c390*/  BSSY B0, `(.L_x_313) ;  /* 0x0000006000007945 */ /* 0x000fe20003800000 */
[----:B------:R-:W-:-:S07]  /*c3a0*/  IMAD.MOV.U32 R15, RZ, RZ, -0x1 ;  /* 0xffffffffff0f7424 */ /* 0x000fce00078e00ff */
[----:B------:R-:W-:Y:S05]  /*c3b0*/  WARPSYNC.COLLECTIVE R15, `(.L_x_314) ;  /* 0x000000000f0c7348 */ /* 0x000fea0003c00000 */
[----:B------:R-:W-:Y:S02]  /*c3c0*/  ELECT P6, UR62, PT ;  /* 0x00000000003e782f */ /* 0x000fe400038c0000 */
[----:B------:R-:W-:Y:S01]  /*c3d0*/  MOV R14, UR62 ;  /* 0x0000003e000e7c02 */ /* 0x000fe20008000f00 */
[----:B------:R-:W-:Y:S10]  /*c3e0*/  ENDCOLLECTIVE ;  /* 0x000000000000791b */ /* 0x000ff40003800000 */
.L_x_314:
[----:B------:R-:W-:Y:S05]  /*c3f0*/  BSYNC B0 ;  /* 0x0000000000007941 */ /* 0x000fea0003800000 */
.L_x_313:
[----:B------:R-:W-:Y:S05]  /*c400*/  BRA `(.L_x_315) ;  /* 0xfffffff800cc7947 */ /* 0x000fea000383ffff */
.L_x_305:
[----:B0-----:R0:W1:Y:S02]  /*c410*/  SYNCS.PHASECHK.TRANS64.TRYWAIT P0, [R7+URZ], R4 ;  /* 0x00000004070075a7 */ /* 0x001064000800017f */
[----:B-1----:R-:W-:Y:S05]  /*c420*/  @!P0 NANOSLEEP.SYNCS 0x989680 ;  /* 0x009896800000895d */ /* 0x002fea0003900000 */
[----:B------:R-:W1:Y:S02]  /*c430*/  @!P0 SYNCS.PHASECHK.TRANS64 P0, [R7+URZ], R4 ;  /* 0x00000004070085a7 */ /* 0x000e64000800007f */
[----:B-1----:R-:W-:Y:S05]  /*c440*/  @!P0 BRA `(.L_x_305) ;  /* 0xfffffffc00f08947 */ /* 0x002fea000383ffff */
[----:B------:R-:W-:Y:S05]  /*c450*/  BRA `(.L_x_316) ;  /* 0xfffffffc000c7947 */ /* 0x000fea000383ffff */
.L_x_306:
[----:B0-----:R0:W1:Y:S02]  /*c460*/  SYNCS.PHASECHK.TRANS64.TRYWAIT P0, [R6+URZ], R3 ;  /* 0x00000003060075a7 */ /* 0x001064000800017f */
[----:B-1----:R-:W-:Y:S05]  /*c470*/  @!P0 NANOSLEEP.SYNCS 0x989680 ;  /* 0x009896800000895d */ /* 0x002fea0003900000 */
[----:B------:R-:W1:Y:S02]  /*c480*/  @!P0 SYNCS.PHASECHK.TRANS64 P0, [R6+URZ], R3 ;  /* 0x00000003060085a7 */ /* 0x000e64000800007f */
[----:B-1----:R-:W-:Y:S05]  /*c490*/  @!P0 BRA `(.L_x_306) ;  /* 0xfffffffc00f08947 */ /* 0x002fea000383ffff */
[----:B------:R-:W-:Y:S05]  /*c4a0*/  BRA `(.L_x_317) ;  /* 0xfffffffc001c7947 */ /* 0x000fea000383ffff */
.L_x_307:
[----:B-1----:R1:W2:Y:S02]  /*c4b0*/  SYNCS.PHASECHK.TRANS64.TRYWAIT P0, [R7+URZ], R4 ;  /* 0x00000004070075a7 */ /* 0x0022a4000800017f */
[----:B--2---:R-:W-:Y:S05]  /*c4c0*/  @!P0 NANOSLEEP.SYNCS 0x989680 ;  /* 0x009896800000895d */ /* 0x004fea0003900000 */
[----:B------:R-:W2:Y:S02]  /*c4d0*/  @!P0 SYNCS.PHASECHK.TRANS64 P0, [R7+URZ], R4 ;  /* 0x00000004070085a7 */ /* 0x000ea4000800007f */
[----:B--2---:R-:W-:Y:S05]  /*c4e0*/  @!P0 BRA `(.L_x_307) ;  /* 0xfffffffc00f08947 */ /* 0x004fea000383ffff */
[----:B------:R-:W-:Y:S05]  /*c4f0*/  BRA `(.L_x_318) ;  /* 0xfffffffc00247947 */ /* 0x000fea000383ffff */
.L_x_319:
[----:B------:R-:W-:-:S00]  /*c500*/  BRA `(.L_x_319) ;  /* 0xfffffffc00fc7947 */ /* 0x000fc0000383ffff */
[----:B------:R-:W-:-:S00]  /*c510*/  NOP ;  /* 0x0000000000007918 */ /* 0x000fc00000000000 */
        /* <DEDUP_REMOVED lines=14> */
.L_x_320:


//--------------------- .nv.global.init           --------------------------
	.section	.nv.global.init,"aw",@progbits
.nv.global.init:
	.type		$str$22,@object
	.size		$str$22,($str$23 - $str$22)
$str$22:
        /*0000*/ 	.byte	0x6b, 0x5f, 0x74, 0x69, 0x6c, 0x65, 0x5f, 0x63, 0x6f, 0x75, 0x6e, 0x74, 0x20, 0x3e, 0x3d, 0x20
        /*0010*/ 	.byte	0x31, 0x00
	.type		$str$23,@object
	.size		$str$23,(__unnamed_1 - $str$23)
$str$23:
        /*0012*/ 	.byte	0x2f, 0x74, 0x6d, 0x70, 0x2f, 0x63, 0x75, 0x74, 0x6c, 0x61, 0x73, 0x73, 0x5f, 0x73, 0x77, 0x65
        /*0022*/ 	.byte	0x65, 0x70, 0x5f, 0x73, 0x72, 0x63, 0x2f, 0x69, 0x6e, 0x63, 0x6c, 0x75, 0x64, 0x65, 0x2f, 0x63
        /*0032*/ 	.byte	0x75, 0x74, 0x6c, 0x61, 0x73, 0x73, 0x2f, 0x67, 0x65, 0x6d, 0x6d, 0x2f, 0x63, 0x6f, 0x6c, 0x6c
        /*0042*/ 	.byte	0x65, 0x63, 0x74, 0x69, 0x76, 0x65, 0x2f, 0x73, 0x6d, 0x39, 0x30, 0x5f, 0x6d, 0x6d, 0x61, 0x5f
        /*0052*/ 	.byte	0x74, 0x6d, 0x61, 0x5f, 0x67, 0x6d, 0x6d, 0x61, 0x5f, 0x73, 0x73, 0x5f, 0x77, 0x61, 0x72, 0x70
        /*0062*/ 	.byte	0x73, 0x70, 0x65, 0x63, 0x69, 0x61, 0x6c, 0x69, 0x7a, 0x65, 0x64, 0x2e, 0x68, 0x70, 0x70, 0x00
	.type		__unnamed_1,@object
	.size		__unnamed_1,(.L_0 - __unnamed_1)
__unnamed_1:
        /*0072*/ 	.byte	0x76, 0x6f, 0x69, 0x64, 0x20, 0x63, 0x75, 0x74, 0x6c, 0x61, 0x73, 0x73, 0x3a, 0x3a, 0x67, 0x65
        /* <DEDUP_REMOVED lines=179> */
        /*0bb2*/ 	.byte	0x65, 0x3a, 0x3a, 0x69, 0x64, 0x65, 0x6e, 0x74, 0x69, 0x74, 0x79, 0x5d, 0x00
.L_0:


//--------------------- .nv.shared._ZN7cutlass13device_kernelINS_4gemm6kernel13GemmUniversalIN4cute5tupleIJiiiiEEENS1_10collective13CollectiveMmaINS1_34MainloopSm90TmaGmmaWarpSpecializedILi4ENS5_IJNS4_1CILi1EEESB_SB_EEENS1_35KernelTmaWarpSpecializedCooperativeEEENS5_IJNSA_ILi256EEENSA_ILi128EEENSA_ILi64EEEEEENS_6half_tENS5_IJlSB_lEEESJ_SK_NS4_8TiledMMAINS4_8MMA_AtomIJNS4_4SM904GMMA26MMA_64x128x16_F32F16F16_SSILNSO_5MajorE0ELSQ_0ELNSO_7ScaleInE1ELSR_1EEEEEENS4_6LayoutINS5_IJNSA_ILi2EEESB_SB_EEENS5_IJSB_NSA_ILi0EEESX_EEEEENS5_IJNS4_10UnderscoreES10_S10_EEEEENS4_13SM90_TMA_LOADENS4_14ComposedLayoutINS4_7SwizzleILi3ELi4ELi3EEENS4_18smem_ptr_flag_bitsILi16EEENSU_INS5_IJNSA_ILi8EEESH_EEENS5_IJSH_SB_EEEEEEEvNS4_8identityES13_S1D_vS1E_EENS_8epilogue10collective6detail29Sm90TmaWarpSpecializedAdapterINS1H_15DefaultEpilogueISJ_SK_SK_NS1G_6thread17LinearCombinationISJ_Li1EffLNS1L_9ScaleType4KindE0ELNS_15FloatRoundStyleE2ESJ_EENS1_15EpilogueDefaultEEEEEvvEEEEvNT_6ParamsE --------------------------
	.section	.nv.shared._ZN7cutlass13device_kernelINS_4gemm6kernel13GemmUniversalIN4cute5tupleIJiiiiEEENS1_10collective13CollectiveMmaINS1_34MainloopSm90TmaGmmaWarpSpecializedILi4ENS5_IJNS4_1CILi1EEESB_SB_EEENS1_35KernelTmaWarpSpecializedCooperativeEEENS5_IJNSA_ILi256EEENSA_ILi128EEENSA_ILi64EEEEEENS_6half_tENS5_IJlSB_lEEESJ_SK_NS4_8TiledMMAINS4_8MMA_AtomIJNS4_4SM904GMMA26MMA_64x128x16_F32F16F16_SSILNSO_5MajorE0ELSQ_0ELNSO_7ScaleInE1ELSR_1EEEEEENS4_6LayoutINS5_IJNSA_ILi2EEESB_SB_EEENS5_IJSB_NSA_ILi0EEESX_EEEEENS5_IJNS4_10UnderscoreES10_S10_EEEEENS4_13SM90_TMA_LOADENS4_14ComposedLayoutINS4_7SwizzleILi3ELi4ELi3EEENS4_18smem_ptr_flag_bitsILi16EEENSU_INS5_IJNSA_ILi8EEESH_EEENS5_IJSH_SB_EEEEEEEvNS4_8identityES13_S1D_vS1E_EENS_8epilogue10collective6detail29Sm90TmaWarpSpecializedAdapterINS1H_15DefaultEpilogueISJ_SK_SK_NS1G_6thread17LinearCombinationISJ_Li1EffLNS1L_9ScaleType4KindE0ELNS_15FloatRoundStyleE2ESJ_EENS1_15EpilogueDefaultEEEEEvvEEEEvNT_6ParamsE,"aw",@nobits
	.sectionflags	@""
	.align	16
	.zero		1024


//--------------------- .nv.shared.reserved.0     --------------------------
	.section	.nv.shared.reserved.0,"aw",@nobits
	.weak		__nv_reservedSMEM_offset_0_alias
	.size		__nv_reservedSMEM_offset_0_alias, 0, 0
	.other		__nv_reservedSMEM_offset_0_alias,@"STO_CUDA_RESERVED_SHARED STV_DEFAULT"
__nv_reservedSMEM_offset_0_alias:
	.zero		0


//--------------------- .nv.global                --------------------------
	.section	.nv.global,"aw",@nobits
.nv.global:
	.type		_ZN40_INTERNAL_56bbe058_4_k_cu_9be2d683_123434cute1_E,@object
	.size		_ZN40_INTERNAL_56bbe058_4_k_cu_9be2d683_123434cute1_E,(_ZN40_INTERNAL_56bbe058_4_k_cu_9be2d683_123434cuda3std3__45__cpo6cbeginE - _ZN40_INTERNAL_56bbe058_4_k_cu_9be2d683_123434cute1_E)
_ZN40_INTERNAL_56bbe058_4_k_cu_9be2d683_123434cute1_E:
	.zero		1
	.type		_ZN40_INTERNAL_56bbe058_4_k_cu_9be2d683_123434cuda3std3__45__cpo6cbeginE,@object
	.size		_ZN40_INTERNAL_56bbe058_4_k_cu_9be2d683_123434cuda3std3__45__cpo6cbeginE,(_ZN40_INTERNAL_56bbe058_4_k_cu_9be2d683_123434cuda3std3__48in_placeE - _ZN40_INTERNAL_56bbe058_4_k_cu_9be2d683_123434cuda3std3__45__cpo6cbeginE)
_ZN40_INTERNAL_56bbe058_4_k_cu_9be2d683_123434cuda3std3__45__cpo6cbeginE:
	.zero		1
	.type		_ZN40_INTERNAL_56bbe058_4_k_cu_9be2d683_123434cuda3std3__48in_placeE,@object
	.size		_ZN40_INTERNAL_56bbe058_4_k_cu_9be2d683_123434cuda3std3__48in_placeE,(_ZN40_INTERNAL_56bbe058_4_k_cu_9be2d683_123434cuda3std6ranges3__45__cpo9iter_moveE - _ZN40_INTERNAL_56bbe058_4_k_cu_9be2d683_123434cuda3std3__48in_placeE)
_ZN40_INTERNAL_56bbe058_4_k_cu_9be2d683_123434cuda3std3__48in_placeE:
	.zero		1
	.type		_ZN40_INTERNAL_56bbe058_4_k_cu_9be2d683_123434cuda3std6ranges3__45__cpo9iter_moveE,@object
	.size		_ZN40_INTERNAL_56bbe058_4_k_cu_9be2d683_123434cuda3std6ranges3__45__cpo9iter_moveE,(_ZN40_INTERNAL_56bbe058_4_k_cu_9be2d683_123434cuda3std3__45__cpo5beginE - _ZN40_INTERNAL_56bbe058_4_k_cu_9be2d683_123434cuda3std6ranges3__45__cpo9iter_moveE)
_ZN40_INTERNAL_56bbe058_4_k_cu_9be2d683_123434cuda3std6ranges3__45__cpo9iter_moveE:
	.zero		1
	.type		_ZN40_INTERNAL_56bbe058_4_k_cu_9be2d683_123434cuda3std3__45__cpo5beginE,@object
	.size		_ZN40_INTERNAL_56bbe058_4_k_cu_9be2d683_123434cuda3std3__45__cpo5beginE,(_ZN40_INTERNAL_56bbe058_4_k_cu_9be2d683_123434cuda3std3__442_GLOBAL__N__56bbe058_4_k_cu_9be2d683_123436ignoreE - _ZN40_INTERNAL_56bbe058_4_k_cu_9be2d683_123434cuda3std3__45__cpo5beginE)
_ZN40_INTERNAL_56bbe058_4_k_cu_9be2d683_123434cuda3std3__45__cpo5beginE:
	.zero		1
	.type		_ZN40_INTERNAL_56bbe058_4_k_cu_9be2d683_123434cuda3std3__442_GLOBAL__N__56bbe058_4_k_cu_9be2d683_123436ignoreE,@object
	.size		_ZN40_INTERNAL_56bbe058_4_k_cu_9be2d683_123434cuda3std3__442_GLOBAL__N__56bbe058_4_k_cu_9be2d683_123436ignoreE,(_ZN40_INTERNAL_56bbe058_4_k_cu_9be2d683_123434cute7productE - _ZN40_INTERNAL_56bbe058_4_k_cu_9be2d683_123434cuda3std3__442_GLOBAL__N__56bbe058_4_k_cu_9be2d683_123436ignoreE)
_ZN40_INTERNAL_56bbe058_4_k_cu_9be2d683_123434cuda3std3__442_GLOBAL__N__56bbe058_4_k_cu_9be2d683_123436ignoreE:
	.zero		1
	.type		_ZN40_INTERNAL_56bbe058_4_k_cu_9be2d683_123434cute7productE,@object
	.size		_ZN40_INTERNAL_56bbe058_4_k_cu_9be2d683_123434cute7productE,(_ZN40_INTERNAL_56bbe058_4_k_cu_9be2d683_123434cuda3std3__45__cpo3endE - _ZN40_INTERNAL_56bbe058_4_k_cu_9be2d683_123434cute7productE)
_ZN40_INTERNAL_56bbe058_4_k_cu_9be2d683_123434cute7productE:
	.zero		1
	.type		_ZN40_INTERNAL_56bbe058_4_k_cu_9be2d683_123434cuda3std3__45__cpo3endE,@object
	.size		_ZN40_INTERNAL_56bbe058_4_k_cu_9be2d683_123434cuda3std3__45__cpo3endE,(_ZN40_INTERNAL_56bbe058_4_k_cu_9be2d683_123434cuda3std3__419piecewise_constructE - _ZN40_INTERNAL_56bbe058_4_k_cu_9be2d683_123434cuda3std3__45__cpo3endE)
_ZN40_INTERNAL_56bbe058_4_k_cu_9be2d683_123434cuda3std3__45__cpo3endE:
	.zero		1
	.type		_ZN40_INTERNAL_56bbe058_4_k_cu_9be2d683_123434cuda3std3__419piecewise_constructE,@object
	.size		_ZN40_INTERNAL_56bbe058_4_k_cu_9be2d683_123434cuda3std3__419piecewise_constructE,(_ZN40_INTERNAL_56bbe058_4_k_cu_9be2d683_123434cuda3std3__45__cpo4cendE - _ZN40_INTERNAL_56bbe058_4_k_cu_9be2d683_123434cuda3std3__419piecewise_constructE)
_ZN40_INTERNAL_56bbe058_4_k_cu_9be2d683_123434cuda3std3__419piecewise_constructE:
	.zero		1
	.type		_ZN40_INTERNAL_56bbe058_4_k_cu_9be2d683_123434cuda3std3__45__cpo4cendE,@object
	.size		_ZN40_INTERNAL_56bbe058_4_k_cu_9be2d683_123434cuda3std3__45__cpo4cendE,(_ZN40_INTERNAL_56bbe058_4_k_cu_9be2d683_123434cuda3std6ranges3__45__cpo4swapE - _ZN40_INTERNAL_56bbe058_4_k_cu_9be2d683_123434cuda3std3__45__cpo4cendE)
_ZN40_INTERNAL_56bbe058_4_k_cu_9be2d683_123434cuda3std3__45__cpo4cendE:
	.zero		1
	.type		_ZN40_INTERNAL_56bbe058_4_k_cu_9be2d683_123434cuda3std6ranges3__45__cpo4swapE,@object
	.size		_ZN40_INTERNAL_56bbe058_4_k_cu_9be2d683_123434cuda3std6ranges3__45__cpo4swapE,(.L_8 - _ZN40_INTERNAL_56bbe058_4_k_cu_9be2d683_123434cuda3std6ranges3__45__cpo4swapE)
_ZN40_INTERNAL_56bbe058_4_k_cu_9be2d683_123434cuda3std6ranges3__45__cpo4swapE:
	.zero		1
.L_8:


//--------------------- .nv.constant0._ZN7cutlass13device_kernelINS_4gemm6kernel13GemmUniversalIN4cute5tupleIJiiiiEEENS1_10collective13CollectiveMmaINS1_34MainloopSm90TmaGmmaWarpSpecializedILi4ENS5_IJNS4_1CILi1EEESB_SB_EEENS1_35KernelTmaWarpSpecializedCooperativeEEENS5_IJNSA_ILi256EEENSA_ILi128EEENSA_ILi64EEEEEENS_6half_tENS5_IJlSB_lEEESJ_SK_NS4_8TiledMMAINS4_8MMA_AtomIJNS4_4SM904GMMA26MMA_64x128x16_F32F16F16_SSILNSO_5MajorE0ELSQ_0ELNSO_7ScaleInE1ELSR_1EEEEEENS4_6LayoutINS5_IJNSA_ILi2EEESB_SB_EEENS5_IJSB_NSA_ILi0EEESX_EEEEENS5_IJNS4_10UnderscoreES10_S10_EEEEENS4_13SM90_TMA_LOADENS4_14ComposedLayoutINS4_7SwizzleILi3ELi4ELi3EEENS4_18smem_ptr_flag_bitsILi16EEENSU_INS5_IJNSA_ILi8EEESH_EEENS5_IJSH_SB_EEEEEEEvNS4_8identityES13_S1D_vS1E_EENS_8epilogue10collective6detail29Sm90TmaWarpSpecializedAdapterINS1H_15DefaultEpilogueISJ_SK_SK_NS1G_6thread17LinearCombinationISJ_Li1EffLNS1L_9ScaleType4KindE0ELNS_15FloatRoundStyleE2ESJ_EENS1_15EpilogueDefaultEEEEEvvEEEEvNT_6ParamsE --------------------------
	.section	.nv.constant0._ZN7cutlass13device_kernelINS_4gemm6kernel13GemmUniversalIN4cute5tupleIJiiiiEEENS1_10collective13CollectiveMmaINS1_34MainloopSm90TmaGmmaWarpSpecializedILi4ENS5_IJNS4_1CILi1EEESB_SB_EEENS1_35KernelTmaWarpSpecializedCooperativeEEENS5_IJNSA_ILi256EEENSA_ILi128EEENSA_ILi64EEEEEENS_6half_tENS5_IJlSB_lEEESJ_SK_NS4_8TiledMMAINS4_8MMA_AtomIJNS4_4SM904GMMA26MMA_64x128x16_F32F16F16_SSILNSO_5MajorE0ELSQ_0ELNSO_7ScaleInE1ELSR_1EEEEEENS4_6LayoutINS5_IJNSA_ILi2EEESB_SB_EEENS5_IJSB_NSA_ILi0EEESX_EEEEENS5_IJNS4_10UnderscoreES10_S10_EEEEENS4_13SM90_TMA_LOADENS4_14ComposedLayoutINS4_7SwizzleILi3ELi4ELi3EEENS4_18smem_ptr_flag_bitsILi16EEENSU_INS5_IJNSA_ILi8EEESH_EEENS5_IJSH_SB_EEEEEEEvNS4_8identityES13_S1D_vS1E_EENS_8epilogue10collective6detail29Sm90TmaWarpSpecializedAdapterINS1H_15DefaultEpilogueISJ_SK_SK_NS1G_6thread17LinearCombinationISJ_Li1EffLNS1L_9ScaleType4KindE0ELNS_15FloatRoundStyleE2ESJ_EENS1_15EpilogueDefaultEEEEEvvEEEEvNT_6ParamsE,"a",@progbits
	.sectionflags	@""
	.align	4
.nv.constant0._ZN7cutlass13device_kernelINS_4gemm6kernel13GemmUniversalIN4cute5tupleIJiiiiEEENS1_10collective13CollectiveMmaINS1_34MainloopSm90TmaGmmaWarpSpecializedILi4ENS5_IJNS4_1CILi1EEESB_SB_EEENS1_35KernelTmaWarpSpecializedCooperativeEEENS5_IJNSA_ILi256EEENSA_ILi128EEENSA_ILi64EEEEEENS_6half_tENS5_IJlSB_lEEESJ_SK_NS4_8TiledMMAINS4_8MMA_AtomIJNS4_4SM904GMMA26MMA_64x128x16_F32F16F16_SSILNSO_5MajorE0ELSQ_0ELNSO_7ScaleInE1ELSR_1EEEEEENS4_6LayoutINS5_IJNSA_ILi2EEESB_SB_EEENS5_IJSB_NSA_ILi0EEESX_EEEEENS5_IJNS4_10UnderscoreES10_S10_EEEEENS4_13SM90_TMA_LOADENS4_14ComposedLayoutINS4_7SwizzleILi3ELi4ELi3EEENS4_18smem_ptr_flag_bitsILi16EEENSU_INS5_IJNSA_ILi8EEESH_EEENS5_IJSH_SB_EEEEEEEvNS4_8identityES13_S1D_vS1E_EENS_8epilogue10collective6detail29Sm90TmaWarpSpecializedAdapterINS1H_15DefaultEpilogueISJ_SK_SK_NS1G_6thread17LinearCombinationISJ_Li1EffLNS1L_9ScaleType4KindE0ELNS_15FloatRoundStyleE2ESJ_EENS1_15EpilogueDefaultEEEEEvvEEEEvNT_6ParamsE:
	.zero		1664


//--------------------- SYMBOLS --------------------------

	.type		.nv.reservedSmem.offset0,@object
	.size		.nv.reservedSmem.offset0,0x4
	.type		__assertfail,@function
